//
// Generated by NVIDIA NVVM Compiler
//
// Compiler Build ID: CL-36424714
// Cuda compilation tools, release 13.0, V13.0.88
// Based on NVVM 20.0.0
//

.version 9.0
.target sm_100
.address_size 64

	// .globl	_Z14delta_steppingPiS_S_S_S_S_S_S_S_S_

.visible .entry _Z14delta_steppingPiS_S_S_S_S_S_S_S_S_(
	.param .u64 .ptr .align 1 _Z14delta_steppingPiS_S_S_S_S_S_S_S_S__param_0,
	.param .u64 .ptr .align 1 _Z14delta_steppingPiS_S_S_S_S_S_S_S_S__param_1,
	.param .u64 .ptr .align 1 _Z14delta_steppingPiS_S_S_S_S_S_S_S_S__param_2,
	.param .u64 .ptr .align 1 _Z14delta_steppingPiS_S_S_S_S_S_S_S_S__param_3,
	.param .u64 .ptr .align 1 _Z14delta_steppingPiS_S_S_S_S_S_S_S_S__param_4,
	.param .u64 .ptr .align 1 _Z14delta_steppingPiS_S_S_S_S_S_S_S_S__param_5,
	.param .u64 .ptr .align 1 _Z14delta_steppingPiS_S_S_S_S_S_S_S_S__param_6,
	.param .u64 .ptr .align 1 _Z14delta_steppingPiS_S_S_S_S_S_S_S_S__param_7,
	.param .u64 .ptr .align 1 _Z14delta_steppingPiS_S_S_S_S_S_S_S_S__param_8,
	.param .u64 .ptr .align 1 _Z14delta_steppingPiS_S_S_S_S_S_S_S_S__param_9
)
{
	.local .align 16 .b8 	__local_depot0[608];
	.reg .b64 	%SP;
	.reg .b64 	%SPL;
	.reg .pred 	%p<29>;
	.reg .b16 	%rs<9>;
	.reg .b32 	%r<106>;
	.reg .b64 	%rd<74>;

	mov.u64 	%SPL, __local_depot0;
	ld.param.u64 	%rd23, [_Z14delta_steppingPiS_S_S_S_S_S_S_S_S__param_0];
	ld.param.u64 	%rd24, [_Z14delta_steppingPiS_S_S_S_S_S_S_S_S__param_1];
	ld.param.u64 	%rd25, [_Z14delta_steppingPiS_S_S_S_S_S_S_S_S__param_2];
	ld.param.u64 	%rd26, [_Z14delta_steppingPiS_S_S_S_S_S_S_S_S__param_3];
	ld.param.u64 	%rd27, [_Z14delta_steppingPiS_S_S_S_S_S_S_S_S__param_4];
	ld.param.u64 	%rd28, [_Z14delta_steppingPiS_S_S_S_S_S_S_S_S__param_5];
	ld.param.u64 	%rd29, [_Z14delta_steppingPiS_S_S_S_S_S_S_S_S__param_6];
	ld.param.u64 	%rd30, [_Z14delta_steppingPiS_S_S_S_S_S_S_S_S__param_7];
	ld.param.u64 	%rd31, [_Z14delta_steppingPiS_S_S_S_S_S_S_S_S__param_8];
	ld.param.u64 	%rd32, [_Z14delta_steppingPiS_S_S_S_S_S_S_S_S__param_9];
	cvta.to.global.u64 	%rd1, %rd24;
	cvta.to.global.u64 	%rd2, %rd25;
	cvta.to.global.u64 	%rd3, %rd23;
	cvta.to.global.u64 	%rd4, %rd28;
	cvta.to.global.u64 	%rd5, %rd29;
	cvta.to.global.u64 	%rd6, %rd30;
	cvta.to.global.u64 	%rd7, %rd31;
	cvta.to.global.u64 	%rd8, %rd32;
	cvta.to.global.u64 	%rd9, %rd26;
	cvta.to.global.u64 	%rd33, %rd27;
	add.u64 	%rd10, %SPL, 0;
	add.u64 	%rd11, %SPL, 400;
	add.u64 	%rd12, %SPL, 500;
	mov.u32 	%r1, %tid.x;
	mov.u32 	%r2, %ntid.x;
	mov.b32 	%r48, -1;
	st.local.v4.u32 	[%rd10], {%r48, %r48, %r48, %r48};
	mov.b32 	%r49, 0;
	st.local.u32 	[%rd11], %r49;
	st.local.u32 	[%rd12], %r49;
	st.local.v4.u32 	[%rd10+16], {%r48, %r48, %r48, %r48};
	st.local.u32 	[%rd11+4], %r49;
	st.local.u32 	[%rd12+4], %r49;
	st.local.v4.u32 	[%rd10+32], {%r48, %r48, %r48, %r48};
	st.local.u32 	[%rd11+8], %r49;
	st.local.u32 	[%rd12+8], %r49;
	st.local.v4.u32 	[%rd10+48], {%r48, %r48, %r48, %r48};
	st.local.u32 	[%rd11+12], %r49;
	st.local.u32 	[%rd12+12], %r49;
	st.local.v4.u32 	[%rd10+64], {%r48, %r48, %r48, %r48};
	st.local.u32 	[%rd11+16], %r49;
	st.local.u32 	[%rd12+16], %r49;
	st.local.v4.u32 	[%rd10+80], {%r48, %r48, %r48, %r48};
	st.local.u32 	[%rd11+20], %r49;
	st.local.u32 	[%rd12+20], %r49;
	st.local.v4.u32 	[%rd10+96], {%r48, %r48, %r48, %r48};
	st.local.u32 	[%rd11+24], %r49;
	st.local.u32 	[%rd12+24], %r49;
	st.local.v4.u32 	[%rd10+112], {%r48, %r48, %r48, %r48};
	st.local.u32 	[%rd11+28], %r49;
	st.local.u32 	[%rd12+28], %r49;
	st.local.v4.u32 	[%rd10+128], {%r48, %r48, %r48, %r48};
	st.local.u32 	[%rd11+32], %r49;
	st.local.u32 	[%rd12+32], %r49;
	st.local.v4.u32 	[%rd10+144], {%r48, %r48, %r48, %r48};
	st.local.u32 	[%rd11+36], %r49;
	st.local.u32 	[%rd12+36], %r49;
	st.local.v4.u32 	[%rd10+160], {%r48, %r48, %r48, %r48};
	st.local.u32 	[%rd11+40], %r49;
	st.local.u32 	[%rd12+40], %r49;
	st.local.v4.u32 	[%rd10+176], {%r48, %r48, %r48, %r48};
	st.local.u32 	[%rd11+44], %r49;
	st.local.u32 	[%rd12+44], %r49;
	st.local.v4.u32 	[%rd10+192], {%r48, %r48, %r48, %r48};
	st.local.u32 	[%rd11+48], %r49;
	st.local.u32 	[%rd12+48], %r49;
	st.local.v4.u32 	[%rd10+208], {%r48, %r48, %r48, %r48};
	st.local.u32 	[%rd11+52], %r49;
	st.local.u32 	[%rd12+52], %r49;
	st.local.v4.u32 	[%rd10+224], {%r48, %r48, %r48, %r48};
	st.local.u32 	[%rd11+56], %r49;
	st.local.u32 	[%rd12+56], %r49;
	st.local.v4.u32 	[%rd10+240], {%r48, %r48, %r48, %r48};
	st.local.u32 	[%rd11+60], %r49;
	st.local.u32 	[%rd12+60], %r49;
	st.local.v4.u32 	[%rd10+256], {%r48, %r48, %r48, %r48};
	st.local.u32 	[%rd11+64], %r49;
	st.local.u32 	[%rd12+64], %r49;
	st.local.v4.u32 	[%rd10+272], {%r48, %r48, %r48, %r48};
	st.local.u32 	[%rd11+68], %r49;
	st.local.u32 	[%rd12+68], %r49;
	st.local.v4.u32 	[%rd10+288], {%r48, %r48, %r48, %r48};
	st.local.u32 	[%rd11+72], %r49;
	st.local.u32 	[%rd12+72], %r49;
	st.local.v4.u32 	[%rd10+304], {%r48, %r48, %r48, %r48};
	st.local.u32 	[%rd11+76], %r49;
	st.local.u32 	[%rd12+76], %r49;
	st.local.v4.u32 	[%rd10+320], {%r48, %r48, %r48, %r48};
	st.local.u32 	[%rd11+80], %r49;
	st.local.u32 	[%rd12+80], %r49;
	st.local.v4.u32 	[%rd10+336], {%r48, %r48, %r48, %r48};
	st.local.u32 	[%rd11+84], %r49;
	st.local.u32 	[%rd12+84], %r49;
	st.local.v4.u32 	[%rd10+352], {%r48, %r48, %r48, %r48};
	st.local.u32 	[%rd11+88], %r49;
	st.local.u32 	[%rd12+88], %r49;
	st.local.v4.u32 	[%rd10+368], {%r48, %r48, %r48, %r48};
	st.local.u32 	[%rd11+92], %r49;
	st.local.u32 	[%rd12+92], %r49;
	st.local.v4.u32 	[%rd10+384], {%r48, %r48, %r48, %r48};
	st.local.u32 	[%rd11+96], %r49;
	st.local.u32 	[%rd12+96], %r49;
	ld.global.u32 	%r3, [%rd33];
	rem.s32 	%r50, %r3, %r2;
	setp.ne.s32 	%p1, %r1, %r50;
	@%p1 bra 	$L__BB0_2;
	div.s32 	%r51, %r3, %r2;
	cvt.s64.s32 	%rd37, %r51;
	mul.wide.s32 	%rd38, %r51, 4;
	add.s64 	%rd39, %rd10, %rd38;
	mov.b32 	%r52, 0;
	st.local.u32 	[%rd39], %r52;
	add.s64 	%rd40, %rd12, %rd37;
	mov.b16 	%rs1, 1;
	st.local.u8 	[%rd40], %rs1;
	add.s64 	%rd41, %rd11, %rd37;
	st.local.u8 	[%rd41], %rs1;
$L__BB0_2:
	bar.sync 	0;
	mov.b32 	%r88, 0;
$L__BB0_3:
	ld.global.u32 	%r5, [%rd9];
	setp.ge.s32 	%p2, %r1, %r5;
	@%p2 bra 	$L__BB0_8;
	ld.global.u32 	%r54, [%rd8];
	setp.ne.s32 	%p3, %r54, 0;
	mov.u32 	%r89, %r1;
	@%p3 bra 	$L__BB0_8;
	bra.uni 	$L__BB0_6;
$L__BB0_5:
	setp.ge.s32 	%p5, %r89, %r5;
	@%p5 bra 	$L__BB0_8;
$L__BB0_6:
	div.u32 	%r55, %r89, %r2;
	mul.wide.u32 	%rd42, %r55, 4;
	add.s64 	%rd43, %rd10, %rd42;
	ld.local.u32 	%r56, [%rd43];
	setp.eq.s32 	%p4, %r56, -1;
	add.s32 	%r89, %r89, %r2;
	@%p4 bra 	$L__BB0_5;
	atom.global.exch.b32 	%r57, [%rd8], 1;
$L__BB0_8:
	bar.sync 	0;
	ld.global.u32 	%r58, [%rd8];
	setp.eq.s32 	%p6, %r58, 0;
	@%p6 bra 	$L__BB0_43;
	ld.global.u32 	%r59, [%rd7];
	setp.eq.s32 	%p7, %r59, 0;
	@%p7 bra 	$L__BB0_10;
	bra.uni 	$L__BB0_25;
$L__BB0_10:
	ld.global.u32 	%r97, [%rd9];
	setp.ge.s32 	%p20, %r1, %r97;
	mov.u32 	%r98, %r1;
	@%p20 bra 	$L__BB0_19;
$L__BB0_11:
	div.u32 	%r76, %r98, %r2;
	cvt.u64.u32 	%rd59, %r76;
	add.s64 	%rd19, %rd11, %rd59;
	ld.local.u8 	%rs6, [%rd19];
	setp.eq.s16 	%p21, %rs6, 0;
	@%p21 bra 	$L__BB0_18;
	mov.b16 	%rs7, 0;
	st.local.u8 	[%rd19], %rs7;
	mul.wide.u32 	%rd60, %r98, 4;
	add.s64 	%rd20, %rd3, %rd60;
	ld.global.u32 	%r100, [%rd20];
	ld.global.u32 	%r101, [%rd20+4];
	setp.ge.s32 	%p22, %r100, %r101;
	@%p22 bra 	$L__BB0_18;
	mul.wide.u32 	%rd61, %r98, 4;
	add.s64 	%rd21, %rd5, %rd61;
$L__BB0_14:
	mul.wide.s32 	%rd62, %r100, 4;
	add.s64 	%rd63, %rd2, %rd62;
	ld.global.u32 	%r33, [%rd63];
	ld.global.u32 	%r77, [%rd4];
	setp.le.s32 	%p23, %r33, %r77;
	@%p23 bra 	$L__BB0_16;
	mul.wide.s32 	%rd64, %r100, 4;
	add.s64 	%rd65, %rd1, %rd64;
	ld.global.u32 	%r78, [%rd65];
	mul.wide.s32 	%rd66, %r78, 4;
	add.s64 	%rd67, %rd6, %rd66;
	ld.global.u32 	%r79, [%rd21];
	add.s32 	%r80, %r33, %r79;
	atom.global.min.s32 	%r81, [%rd67], %r80;
	ld.global.u32 	%r101, [%rd20+4];
$L__BB0_16:
	add.s32 	%r100, %r100, 1;
	setp.lt.s32 	%p24, %r100, %r101;
	@%p24 bra 	$L__BB0_14;
	ld.global.u32 	%r97, [%rd9];
$L__BB0_18:
	add.s32 	%r98, %r98, %r2;
	setp.lt.s32 	%p25, %r98, %r97;
	@%p25 bra 	$L__BB0_11;
$L__BB0_19:
	bar.sync 	0;
	ld.global.u32 	%r105, [%rd9];
	setp.ge.s32 	%p26, %r1, %r105;
	@%p26 bra 	$L__BB0_24;
	mov.u32 	%r104, %r1;
$L__BB0_21:
	mul.wide.u32 	%rd68, %r104, 4;
	add.s64 	%rd69, %rd6, %rd68;
	ld.global.u32 	%r43, [%rd69];
	add.s64 	%rd22, %rd5, %rd68;
	ld.global.u32 	%r82, [%rd22];
	setp.ge.s32 	%p27, %r43, %r82;
	@%p27 bra 	$L__BB0_23;
	div.u32 	%r83, %r104, %r2;
	st.global.u32 	[%rd22], %r43;
	ld.global.u32 	%r84, [%rd4];
	div.s32 	%r85, %r43, %r84;
	cvt.u64.u32 	%rd70, %r83;
	mul.wide.u32 	%rd71, %r83, 4;
	add.s64 	%rd72, %rd10, %rd71;
	st.local.u32 	[%rd72], %r85;
	add.s64 	%rd73, %rd12, %rd70;
	mov.b16 	%rs8, 1;
	st.local.u8 	[%rd73], %rs8;
	ld.global.u32 	%r105, [%rd9];
$L__BB0_23:
	add.s32 	%r104, %r104, %r2;
	setp.lt.s32 	%p28, %r104, %r105;
	@%p28 bra 	$L__BB0_21;
$L__BB0_24:
	add.s32 	%r88, %r88, 1;
	mov.b32 	%r86, 1;
	st.global.u32 	[%rd7], %r86;
	mov.b32 	%r87, 0;
	st.global.u32 	[%rd8], %r87;
	bar.sync 	0;
	bra.uni 	$L__BB0_3;
$L__BB0_25:
	ld.global.u32 	%r95, [%rd9];
	setp.ge.s32 	%p8, %r1, %r95;
	@%p8 bra 	$L__BB0_36;
	mov.u32 	%r91, %r1;
$L__BB0_27:
	div.u32 	%r12, %r91, %r2;
	mul.wide.u32 	%rd44, %r12, 4;
	add.s64 	%rd13, %rd10, %rd44;
	ld.local.u32 	%r60, [%rd13];
	setp.ne.s32 	%p9, %r60, %r88;
	@%p9 bra 	$L__BB0_35;
	cvt.u64.u32 	%rd45, %r12;
	mov.b32 	%r61, -1;
	st.local.u32 	[%rd13], %r61;
	add.s64 	%rd46, %rd11, %rd45;
	mov.b16 	%rs2, 1;
	st.local.u8 	[%rd46], %rs2;
	add.s64 	%rd14, %rd12, %rd45;
	ld.local.u8 	%rs3, [%rd14];
	setp.eq.s16 	%p10, %rs3, 0;
	@%p10 bra 	$L__BB0_35;
	mov.b16 	%rs4, 0;
	st.local.u8 	[%rd14], %rs4;
	mul.wide.u32 	%rd47, %r91, 4;
	add.s64 	%rd15, %rd3, %rd47;
	ld.global.u32 	%r93, [%rd15];
	ld.global.u32 	%r94, [%rd15+4];
	setp.ge.s32 	%p11, %r93, %r94;
	@%p11 bra 	$L__BB0_35;
	mul.wide.u32 	%rd48, %r91, 4;
	add.s64 	%rd16, %rd5, %rd48;
$L__BB0_31:
	mul.wide.s32 	%rd17, %r93, 4;
	add.s64 	%rd49, %rd2, %rd17;
	ld.global.u32 	%r17, [%rd49];
	ld.global.u32 	%r62, [%rd4];
	setp.gt.s32 	%p12, %r17, %r62;
	@%p12 bra 	$L__BB0_33;
	add.s64 	%rd50, %rd1, %rd17;
	ld.global.u32 	%r63, [%rd50];
	mul.wide.s32 	%rd51, %r63, 4;
	add.s64 	%rd52, %rd6, %rd51;
	ld.global.u32 	%r64, [%rd16];
	add.s32 	%r65, %r17, %r64;
	atom.global.min.s32 	%r66, [%rd52], %r65;
	ld.global.u32 	%r94, [%rd15+4];
$L__BB0_33:
	add.s32 	%r93, %r93, 1;
	setp.lt.s32 	%p13, %r93, %r94;
	@%p13 bra 	$L__BB0_31;
	ld.global.u32 	%r95, [%rd9];
$L__BB0_35:
	add.s32 	%r91, %r91, %r2;
	setp.lt.s32 	%p14, %r91, %r95;
	@%p14 bra 	$L__BB0_27;
$L__BB0_36:
	mov.b32 	%r67, 0;
	st.global.u32 	[%rd7], %r67;
	bar.sync 	0;
	ld.global.u32 	%r68, [%rd9];
	setp.ge.s32 	%p15, %r1, %r68;
	@%p15 bra 	$L__BB0_42;
	mov.u32 	%r96, %r1;
$L__BB0_38:
	mul.wide.u32 	%rd53, %r96, 4;
	add.s64 	%rd54, %rd6, %rd53;
	ld.global.u32 	%r25, [%rd54];
	add.s64 	%rd18, %rd5, %rd53;
	ld.global.u32 	%r69, [%rd18];
	setp.ge.s32 	%p16, %r25, %r69;
	@%p16 bra 	$L__BB0_41;
	div.u32 	%r70, %r96, %r2;
	st.global.u32 	[%rd18], %r25;
	ld.global.u32 	%r71, [%rd4];
	div.s32 	%r72, %r25, %r71;
	cvt.u64.u32 	%rd55, %r70;
	mul.wide.u32 	%rd56, %r70, 4;
	add.s64 	%rd57, %rd10, %rd56;
	st.local.u32 	[%rd57], %r72;
	add.s64 	%rd58, %rd12, %rd55;
	mov.b16 	%rs5, 1;
	st.local.u8 	[%rd58], %rs5;
	setp.ne.s32 	%p17, %r72, %r88;
	@%p17 bra 	$L__BB0_41;
	mov.b32 	%r73, 1;
	st.global.u32 	[%rd7], %r73;
$L__BB0_41:
	add.s32 	%r96, %r96, %r2;
	ld.global.u32 	%r74, [%rd9];
	setp.lt.s32 	%p18, %r96, %r74;
	@%p18 bra 	$L__BB0_38;
$L__BB0_42:
	bar.sync 	0;
	ld.global.u32 	%r75, [%rd7];
	setp.eq.s32 	%p19, %r75, 0;
	@%p19 bra 	$L__BB0_10;
	bra.uni 	$L__BB0_25;
$L__BB0_43:
	ret;

}


// ===== COMPILED SASS (sm_100) =====

	.target	sm_100

	.elftype	@"ET_EXEC"


//--------------------- .note.nv.tkinfo           --------------------------
	.section	.note.nv.tkinfo,"",@"SHT_NOTE"
	.sectionflags	@"SHF_NOTE_NV_TKINFO"
	.tkinfo
        /*0018*/ 	.word	0x00000002
        /*0030*/ 	.string	""
        /*0030*/ 	.string	"ptxas"
        /*0030*/ 	.string	"Cuda compilation tools, release 13.0, V13.0.88"
        /*0030*/ 	.string	"Build cuda_13.0.r13.0/compiler.36424714_0"
        /*0030*/ 	.string	"-arch sm_100 -m 64 "



//--------------------- .note.nv.cuinfo           --------------------------
	.section	.note.nv.cuinfo,"",@"SHT_NOTE"
	.sectionflags	@"SHF_NOTE_NV_CUINFO"
        /*0018*/ 	.short	0x0002
        /*001a*/ 	.short	0x0064
        /*001c*/ 	.short	0x0082
	.zero		2


//--------------------- .nv.info                  --------------------------
	.section	.nv.info,"",@"SHT_CUDA_INFO"
	.align	4


	//----- nvinfo : EIATTR_REGCOUNT
	.align		4
        /*0000*/ 	.byte	0x04, 0x2f
        /*0002*/ 	.short	(.L_1 - .L_0)
	.align		4
.L_0:
        /*0004*/ 	.word	index@(_Z14delta_steppingPiS_S_S_S_S_S_S_S_S_)
        /*0008*/ 	.word	0x0000001a


	//----- nvinfo : EIATTR_FRAME_SIZE
	.align		4
.L_1:
        /*000c*/ 	.byte	0x04, 0x11
        /*000e*/ 	.short	(.L_3 - .L_2)
	.align		4
.L_2:
        /*0010*/ 	.word	index@(_Z14delta_steppingPiS_S_S_S_S_S_S_S_S_)
        /*0014*/ 	.word	0x00000260


	//----- nvinfo : EIATTR_MIN_STACK_SIZE
	.align		4
.L_3:
        /*0018*/ 	.byte	0x04, 0x12
        /*001a*/ 	.short	(.L_5 - .L_4)
	.align		4
.L_4:
        /*001c*/ 	.word	index@(_Z14delta_steppingPiS_S_S_S_S_S_S_S_S_)
        /*0020*/ 	.word	0x00000260
.L_5:


//--------------------- .nv.compat                --------------------------
	.section	.nv.compat,"",@"SHT_CUDA_COMPAT_INFO"
	.align	4
        /*0000*/ 	.byte	0x02, 0x09, 0x00, 0x00, 0x02, 0x02, 0x01, 0x00, 0x02, 0x05, 0x05, 0x00, 0x03, 0x07, 0x01, 0x01
        /*0010*/ 	.byte	0x02, 0x03, 0x00, 0x00, 0x02, 0x06, 0x01, 0x00, 0x04, 0x0b, 0x08, 0x00, 0x09, 0x00, 0x00, 0x00
        /*0020*/ 	.byte	0x00, 0x00, 0x00, 0x00


//--------------------- .nv.info._Z14delta_steppingPiS_S_S_S_S_S_S_S_S_ --------------------------
	.section	.nv.info._Z14delta_steppingPiS_S_S_S_S_S_S_S_S_,"",@"SHT_CUDA_INFO"
	.sectionflags	@""
	.align	4


	//----- nvinfo : EIATTR_CUDA_API_VERSION
	.align		4
        /*0000*/ 	.byte	0x04, 0x37
        /*0002*/ 	.short	(.L_7 - .L_6)
.L_6:
        /*0004*/ 	.word	0x00000082


	//----- nvinfo : EIATTR_KPARAM_INFO
	.align		4
.L_7:
        /*0008*/ 	.byte	0x04, 0x17
        /*000a*/ 	.short	(.L_9 - .L_8)
.L_8:
        /*000c*/ 	.word	0x00000000
        /*0010*/ 	.short	0x0009
        /*0012*/ 	.short	0x0048
        /*0014*/ 	.byte	0x00, 0xf5, 0x21, 0x00


	//----- nvinfo : EIATTR_KPARAM_INFO
	.align		4
.L_9:
        /*0018*/ 	.byte	0x04, 0x17
        /*001a*/ 	.short	(.L_11 - .L_10)
.L_10:
        /*001c*/ 	.word	0x00000000
        /*0020*/ 	.short	0x0008
        /*0022*/ 	.short	0x0040
        /*0024*/ 	.byte	0x00, 0xf5, 0x21, 0x00


	//----- nvinfo : EIATTR_KPARAM_INFO
	.align		4
.L_11:
        /*0028*/ 	.byte	0x04, 0x17
        /*002a*/ 	.short	(.L_13 - .L_12)
.L_12:
        /*002c*/ 	.word	0x00000000
        /*0030*/ 	.short	0x0007
        /*0032*/ 	.short	0x0038
        /*0034*/ 	.byte	0x00, 0xf5, 0x21, 0x00


	//----- nvinfo : EIATTR_KPARAM_INFO
	.align		4
.L_13:
        /*0038*/ 	.byte	0x04, 0x17
        /*003a*/ 	.short	(.L_15 - .L_14)
.L_14:
        /*003c*/ 	.word	0x00000000
        /*0040*/ 	.short	0x0006
        /*0042*/ 	.short	0x0030
        /*0044*/ 	.byte	0x00, 0xf5, 0x21, 0x00


	//----- nvinfo : EIATTR_KPARAM_INFO
	.align		4
.L_15:
        /*0048*/ 	.byte	0x04, 0x17
        /*004a*/ 	.short	(.L_17 - .L_16)
.L_16:
        /*004c*/ 	.word	0x00000000
        /*0050*/ 	.short	0x0005
        /*0052*/ 	.short	0x0028
        /*0054*/ 	.byte	0x00, 0xf5, 0x21, 0x00


	//----- nvinfo : EIATTR_KPARAM_INFO
	.align		4
.L_17:
        /*0058*/ 	.byte	0x04, 0x17
        /*005a*/ 	.short	(.L_19 - .L_18)
.L_18:
        /*005c*/ 	.word	0x00000000
        /*0060*/ 	.short	0x0004
        /*0062*/ 	.short	0x0020
        /*0064*/ 	.byte	0x00, 0xf5, 0x21, 0x00


	//----- nvinfo : EIATTR_KPARAM_INFO
	.align		4
.L_19:
        /*0068*/ 	.byte	0x04, 0x17
        /*006a*/ 	.short	(.L_21 - .L_20)
.L_20:
        /*006c*/ 	.word	0x00000000
        /*0070*/ 	.short	0x0003
        /*0072*/ 	.short	0x0018
        /*0074*/ 	.byte	0x00, 0xf5, 0x21, 0x00


	//----- nvinfo : EIATTR_KPARAM_INFO
	.align		4
.L_21:
        /*0078*/ 	.byte	0x04, 0x17
        /*007a*/ 	.short	(.L_23 - .L_22)
.L_22:
        /*007c*/ 	.word	0x00000000
        /*0080*/ 	.short	0x0002
        /*0082*/ 	.short	0x0010
        /*0084*/ 	.byte	0x00, 0xf5, 0x21, 0x00


	//----- nvinfo : EIATTR_KPARAM_INFO
	.align		4
.L_23:
        /*0088*/ 	.byte	0x04, 0x17
        /*008a*/ 	.short	(.L_25 - .L_24)
.L_24:
        /*008c*/ 	.word	0x00000000
        /*0090*/ 	.short	0x0001
        /*0092*/ 	.short	0x0008
        /*0094*/ 	.byte	0x00, 0xf5, 0x21, 0x00


	//----- nvinfo : EIATTR_KPARAM_INFO
	.align		4
.L_25:
        /*0098*/ 	.byte	0x04, 0x17
        /*009a*/ 	.short	(.L_27 - .L_26)
.L_26:
        /*009c*/ 	.word	0x00000000
        /*00a0*/ 	.short	0x0000
        /*00a2*/ 	.short	0x0000
        /*00a4*/ 	.byte	0x00, 0xf5, 0x21, 0x00


	//----- nvinfo : EIATTR_SPARSE_MMA_MASK
	.align		4
.L_27:
        /*00a8*/ 	.byte	0x03, 0x50
        /*00aa*/ 	.short	0x0000


	//----- nvinfo : EIATTR_MAXREG_COUNT
	.align		4
        /*00ac*/ 	.byte	0x03, 0x1b
        /*00ae*/ 	.short	0x00ff


	//----- nvinfo : EIATTR_NUM_BARRIERS
	.align		4
        /*00b0*/ 	.byte	0x02, 0x4c
        /*00b2*/ 	.byte	0x01
	.zero		1


	//----- nvinfo : EIATTR_MERCURY_ISA_VERSION
	.align		4
        /*00b4*/ 	.byte	0x03, 0x5f
        /*00b6*/ 	.short	0x0101


	//----- nvinfo : EIATTR_VRC_CTA_INIT_COUNT
	.align		4
        /*00b8*/ 	.byte	0x02, 0x4a
	.zero		1
	.zero		1


	//----- nvinfo : EIATTR_EXIT_INSTR_OFFSETS
	.align		4
        /*00bc*/ 	.byte	0x04, 0x1c
        /*00be*/ 	.short	(.L_29 - .L_28)


	//   ....[0]....
.L_28:
        /*00c0*/ 	.word	0x00000bc0


	//----- nvinfo : EIATTR_CRS_STACK_SIZE
	.align		4
.L_29:
        /*00c4*/ 	.byte	0x04, 0x1e
        /*00c6*/ 	.short	(.L_31 - .L_30)
.L_30:
        /*00c8*/ 	.word	0x00000000


	//----- nvinfo : EIATTR_CBANK_PARAM_SIZE
	.align		4
.L_31:
        /*00cc*/ 	.byte	0x03, 0x19
        /*00ce*/ 	.short	0x0050


	//----- nvinfo : EIATTR_PARAM_CBANK
	.align		4
        /*00d0*/ 	.byte	0x04, 0x0a
        /*00d2*/ 	.short	(.L_33 - .L_32)
	.align		4
.L_32:
        /*00d4*/ 	.word	index@(.nv.constant0._Z14delta_steppingPiS_S_S_S_S_S_S_S_S_)
        /*00d8*/ 	.short	0x0380
        /*00da*/ 	.short	0x0050


	//----- nvinfo : EIATTR_SW_WAR
	.align		4
.L_33:
        /*00dc*/ 	.byte	0x04, 0x36
        /*00de*/ 	.short	(.L_35 - .L_34)
.L_34:
        /*00e0*/ 	.word	0x00000008
.L_35:


//--------------------- .nv.callgraph             --------------------------
	.section	.nv.callgraph,"",@"SHT_CUDA_CALLGRAPH"
	.align	4
	.sectionentsize	8
	.align		4
        /*0000*/ 	.word	0x00000000
	.align		4
        /*0004*/ 	.word	0xffffffff
	.align		4
        /*0008*/ 	.word	0x00000000
	.align		4
        /*000c*/ 	.word	0xfffffffe
	.align		4
        /*0010*/ 	.word	0x00000000
	.align		4
        /*0014*/ 	.word	0xfffffffd
	.align		4
        /*0018*/ 	.word	0x00000000
	.align		4
        /*001c*/ 	.word	0xfffffffc


//--------------------- .text._Z14delta_steppingPiS_S_S_S_S_S_S_S_S_ --------------------------
	.section	.text._Z14delta_steppingPiS_S_S_S_S_S_S_S_S_,"ax",@progbits
	.align	128
        .global         _Z14delta_steppingPiS_S_S_S_S_S_S_S_S_
        .type           _Z14delta_steppingPiS_S_S_S_S_S_S_S_S_,@function
        .size           _Z14delta_steppingPiS_S_S_S_S_S_S_S_S_,(.L_x_38 - _Z14delta_steppingPiS_S_S_S_S_S_S_S_S_)
        .other          _Z14delta_steppingPiS_S_S_S_S_S_S_S_S_,@"STO_CUDA_ENTRY STV_DEFAULT"
_Z14delta_steppingPiS_S_S_S_S_S_S_S_S_:
.text._Z14delta_steppingPiS_S_S_S_S_S_S_S_S_:
[----:B------:R-:W0:Y:S08]  /*0000*/  LDC R1, c[0x0][0x37c] ;  /* 0x0000df00ff017b82 */ /* 0x000e300000000800 */
[----:B------:R-:W1:Y:S01]  /*0010*/  LDC.64 R12, c[0x0][0x3a0] ;  /* 0x0000e800ff0c7b82 */ /* 0x000e620000000a00 */
[----:B------:R-:W1:Y:S01]  /*0020*/  LDCU.64 UR6, c[0x0][0x358] ;  /* 0x00006b00ff0677ac */ /* 0x000e620008000a00 */
[----:B0-----:R-:W-:Y:S01]  /*0030*/  VIADD R1, R1, 0xfffffda0 ;  /* 0xfffffda001017836 */ /* 0x001fe20000000000 */
[----:B-1----:R-:W2:Y:S05]  /*0040*/  LDG.E R12, desc[UR6][R12.64] ;  /* 0x000000060c0c7981 */ /* 0x002eaa000c1e1900 */
[----:B------:R-:W0:Y:S01]  /*0050*/  LDC R9, c[0x0][0x360] ;  /* 0x0000d800ff097b82 */ /* 0x000e220000000800 */
[----:B------:R-:W-:Y:S01]  /*0060*/  IMAD.MOV.U32 R7, RZ, RZ, -0x1 ;  /* 0xffffffffff077424 */ /* 0x000fe200078e00ff */
[----:B------:R-:W-:Y:S01]  /*0070*/  BSSY.RECONVERGENT B0, `(.L_x_0) ;  /* 0x0000079000007945 */ /* 0x000fe20003800200 */
[----:B------:R-:W1:Y:S01]  /*0080*/  S2R R10, SR_TID.X ;  /* 0x00000000000a7919 */ /* 0x000e620000002100 */
[----:B------:R3:W-:Y:S04]  /*0090*/  STL [R1+0x190], RZ ;  /* 0x000190ff01007387 */ /* 0x0007e80000100800 */
[----:B------:R3:W-:Y:S04]  /*00a0*/  STL [R1+0x1f4], RZ ;  /* 0x0001f4ff01007387 */ /* 0x0007e80000100800 */
[----:B------:R3:W-:Y:S04]  /*00b0*/  STL [R1+0x194], RZ ;  /* 0x000194ff01007387 */ /* 0x0007e80000100800 */
[----:B------:R3:W-:Y:S04]  /*00c0*/  STL [R1+0x1f8], RZ ;  /* 0x0001f8ff01007387 */ /* 0x0007e80000100800 */
[----:B------:R3:W-:Y:S01]  /*00d0*/  STL [R1+0x198], RZ ;  /* 0x000198ff01007387 */ /* 0x0007e20000100800 */
[----:B0-----:R-:W-:-:S02]  /*00e0*/  IABS R15, R9 ;  /* 0x00000009000f7213 */ /* 0x001fc40000000000 */
[-C--:B------:R-:W-:Y:S01]  /*00f0*/  IABS R6, R9.reuse ;  /* 0x0000000900067213 */ /* 0x080fe20000000000 */
[----:B------:R3:W-:Y:S01]  /*0100*/  STL [R1+0x1fc], RZ ;  /* 0x0001fcff01007387 */ /* 0x0007e20000100800 */
[----:B------:R-:W0:Y:S01]  /*0110*/  I2F.RP R0, R15 ;  /* 0x0000000f00007306 */ /* 0x000e220000209400 */
[----:B------:R-:W-:Y:S02]  /*0120*/  LOP3.LUT R8, RZ, R9, RZ, 0x33, !PT ;  /* 0x00000009ff087212 */ /* 0x000fe400078e33ff */
[----:B------:R-:W-:Y:S01]  /*0130*/  IMAD.MOV R6, RZ, RZ, -R6 ;  /* 0x000000ffff067224 */ /* 0x000fe200078e0a06 */
[----:B------:R3:W-:Y:S04]  /*0140*/  STL [R1+0x19c], RZ ;  /* 0x00019cff01007387 */ /* 0x0007e80000100800 */
[----:B------:R3:W-:Y:S04]  /*0150*/  STL [R1+0x200], RZ ;  /* 0x000200ff01007387 */ /* 0x0007e80000100800 */
[----:B------:R3:W-:Y:S01]  /*0160*/  STL [R1+0x1a0], RZ ;  /* 0x0001a0ff01007387 */ /* 0x0007e20000100800 */
[----:B0-----:R-:W0:Y:S03]  /*0170*/  MUFU.RCP R0, R0 ;  /* 0x0000000000007308 */ /* 0x001e260000001000 */
[----:B------:R3:W-:Y:S04]  /*0180*/  STL [R1+0x204], RZ ;  /* 0x000204ff01007387 */ /* 0x0007e80000100800 */
[----:B------:R3:W-:Y:S04]  /*0190*/  STL [R1+0x1a4], RZ ;  /* 0x0001a4ff01007387 */ /* 0x0007e80000100800 */
[----:B------:R3:W-:Y:S04]  /*01a0*/  STL [R1+0x208], RZ ;  /* 0x000208ff01007387 */ /* 0x0007e80000100800 */
[----:B------:R3:W-:Y:S01]  /*01b0*/  STL [R1+0x1a8], RZ ;  /* 0x0001a8ff01007387 */ /* 0x0007e20000100800 */
[----:B0-----:R-:W-:-:S03]  /*01c0*/  VIADD R2, R0, 0xffffffe ;  /* 0x0ffffffe00027836 */ /* 0x001fc60000000000 */
[----:B------:R3:W-:Y:S01]  /*01d0*/  STL [R1+0x20c], RZ ;  /* 0x00020cff01007387 */ /* 0x0007e20000100800 */
[----:B------:R0:W4:Y:S03]  /*01e0*/  F2I.FTZ.U32.TRUNC.NTZ R3, R2 ;  /* 0x0000000200037305 */ /* 0x000126000021f000 */
[----:B------:R3:W-:Y:S04]  /*01f0*/  STL [R1+0x1ac], RZ ;  /* 0x0001acff01007387 */ /* 0x0007e80000100800 */
[----:B------:R3:W-:Y:S01]  /*0200*/  STL [R1+0x210], RZ ;  /* 0x000210ff01007387 */ /* 0x0007e20000100800 */
[----:B0-----:R-:W-:-:S03]  /*0210*/  IMAD.MOV.U32 R2, RZ, RZ, RZ ;  /* 0x000000ffff027224 */ /* 0x001fc600078e00ff */
[----:B------:R3:W-:Y:S04]  /*0220*/  STL [R1+0x1b0], RZ ;  /* 0x0001b0ff01007387 */ /* 0x0007e80000100800 */
[----:B------:R3:W-:Y:S01]  /*0230*/  STL [R1+0x214], RZ ;  /* 0x000214ff01007387 */ /* 0x0007e20000100800 */
[----:B----4-:R-:W-:-:S03]  /*0240*/  IADD3 R4, PT, PT, RZ, -R3, RZ ;  /* 0x80000003ff047210 */ /* 0x010fc60007ffe0ff */
[----:B------:R3:W-:Y:S02]  /*0250*/  STL [R1+0x1b4], RZ ;  /* 0x0001b4ff01007387 */ /* 0x0007e40000100800 */
[----:B------:R-:W-:Y:S01]  /*0260*/  IMAD R5, R4, R15, RZ ;  /* 0x0000000f04057224 */ /* 0x000fe200078e02ff */
[----:B------:R-:W-:Y:S01]  /*0270*/  MOV R4, 0xffffffff ;  /* 0xffffffff00047802 */ /* 0x000fe20000000f00 */
[----:B------:R3:W-:Y:S02]  /*0280*/  STL [R1+0x218], RZ ;  /* 0x000218ff01007387 */ /* 0x0007e40000100800 */
[----:B------:R-:W-:Y:S02]  /*0290*/  IMAD.HI.U32 R3, R3, R5, R2 ;  /* 0x0000000503037227 */ /* 0x000fe400078e0002 */
[----:B------:R3:W-:Y:S02]  /*02a0*/  STL [R1+0x1b8], RZ ;  /* 0x0001b8ff01007387 */ /* 0x0007e40000100800 */
[----:B------:R-:W-:Y:S01]  /*02b0*/  IMAD.MOV.U32 R2, RZ, RZ, R6 ;  /* 0x000000ffff027224 */ /* 0x000fe200078e0006 */
[----:B------:R-:W-:Y:S01]  /*02c0*/  MOV R6, 0xffffffff ;  /* 0xffffffff00067802 */ /* 0x000fe20000000f00 */
[----:B------:R-:W-:Y:S01]  /*02d0*/  IMAD.MOV.U32 R5, RZ, RZ, -0x1 ;  /* 0xffffffffff057424 */ /* 0x000fe200078e00ff */
[----:B------:R3:W-:Y:S04]  /*02e0*/  STL [R1+0x21c], RZ ;  /* 0x00021cff01007387 */ /* 0x0007e80000100800 */
[----:B------:R3:W-:Y:S04]  /*02f0*/  STL.128 [R1], R4 ;  /* 0x0000000401007387 */ /* 0x0007e80000100c00 */
[----:B------:R3:W-:Y:S04]  /*0300*/  STL.128 [R1+0x10], R4 ;  /* 0x0000100401007387 */ /* 0x0007e80000100c00 */
        /* <DEDUP_REMOVED lines=23> */
[----:B------:R3:W-:Y:S04]  /*0480*/  STL [R1+0x1bc], RZ ;  /* 0x0001bcff01007387 */ /* 0x0007e80000100800 */
        /* <DEDUP_REMOVED lines=23> */
[----:B------:R3:W-:Y:S01]  /*0600*/  STL [R1+0x1ec], RZ ;  /* 0x0001ecff01007387 */ /* 0x0007e20000100800 */
[----:B--2---:R-:W-:-:S03]  /*0610*/  IABS R0, R12 ;  /* 0x0000000c00007213 */ /* 0x004fc60000000000 */
[----:B------:R3:W-:Y:S01]  /*0620*/  STL [R1+0x250], RZ ;  /* 0x000250ff01007387 */ /* 0x0007e20000100800 */
[----:B------:R-:W-:Y:S01]  /*0630*/  ISETP.GE.AND P2, PT, R12, RZ, PT ;  /* 0x000000ff0c00720c */ /* 0x000fe20003f46270 */
[----:B------:R-:W-:Y:S02]  /*0640*/  IMAD.HI.U32 R11, R3, R0, RZ ;  /* 0x00000000030b7227 */ /* 0x000fe400078e00ff */
[----:B------:R3:W-:Y:S02]  /*0650*/  STL [R1+0x1f0], RZ ;  /* 0x0001f0ff01007387 */ /* 0x0007e40000100800 */
[----:B------:R-:W-:Y:S02]  /*0660*/  IMAD R2, R11, R2, R0 ;  /* 0x000000020b027224 */ /* 0x000fe400078e0200 */
[----:B------:R3:W-:Y:S01]  /*0670*/  STL [R1+0x254], RZ ;  /* 0x000254ff01007387 */ /* 0x0007e20000100800 */
[----:B------:R-:W-:Y:S02]  /*0680*/  IMAD.MOV.U32 R0, RZ, RZ, R1 ;  /* 0x000000ffff007224 */ /* 0x000fe400078e0001 */
[----:B------:R-:W-:-:S13]  /*0690*/  ISETP.GT.U32.AND P0, PT, R15, R2, PT ;  /* 0x000000020f00720c */ /* 0x000fda0003f04070 */
[----:B------:R-:W-:-:S05]  /*06a0*/  @!P0 IMAD.IADD R2, R2, 0x1, -R15 ;  /* 0x0000000102028824 */ /* 0x000fca00078e0a0f */
[----:B------:R-:W-:Y:S02]  /*06b0*/  ISETP.GT.U32.AND P1, PT, R15, R2, PT ;  /* 0x000000020f00720c */ /* 0x000fe40003f24070 */
[----:B------:R-:W-:-:S04]  /*06c0*/  IADD3 R3, PT, PT, R2, -R15, RZ ;  /* 0x8000000f02037210 */ /* 0x000fc80007ffe0ff */
[----:B------:R-:W-:Y:S02]  /*06d0*/  SEL R3, R3, R2, !P1 ;  /* 0x0000000203037207 */ /* 0x000fe40004800000 */
[----:B------:R-:W-:-:S03]  /*06e0*/  ISETP.NE.AND P1, PT, R9, RZ, PT ;  /* 0x000000ff0900720c */ /* 0x000fc60003f25270 */
[----:B------:R-:W-:-:S05]  /*06f0*/  @!P2 IMAD.MOV R3, RZ, RZ, -R3 ;  /* 0x000000ffff03a224 */ /* 0x000fca00078e0a03 */
[----:B------:R-:W-:-:S04]  /*0700*/  SEL R3, R8, R3, !P1 ;  /* 0x0000000308037207 */ /* 0x000fc80004800000 */
[----:B-1----:R-:W-:-:S13]  /*0710*/  ISETP.NE.AND P2, PT, R10, R3, PT ;  /* 0x000000030a00720c */ /* 0x002fda0003f45270 */
[----:B---3--:R-:W-:Y:S05]  /*0720*/  @P2 BRA `(.L_x_1) ;  /* 0x0000000000342947 */ /* 0x008fea0003800000 */
[----:B------:R-:W-:Y:S01]  /*0730*/  ISETP.GE.U32.AND P2, PT, R2, R15, PT ;  /* 0x0000000f0200720c */ /* 0x000fe20003f46070 */
[----:B------:R-:W-:Y:S01]  /*0740*/  HFMA2 R4, -RZ, RZ, 0, 5.9604644775390625e-08 ;  /* 0x00000001ff047431 */ /* 0x000fe200000001ff */
[----:B------:R-:W-:Y:S02]  /*0750*/  LOP3.LUT R12, R12, R9, RZ, 0x3c, !PT ;  /* 0x000000090c0c7212 */ /* 0x000fe400078e3cff */
[----:B------:R-:W-:Y:S02]  /*0760*/  @!P0 IADD3 R11, PT, PT, R11, 0x1, RZ ;  /* 0x000000010b0b8810 */ /* 0x000fe40007ffe0ff */
[----:B------:R-:W-:-:S07]  /*0770*/  ISETP.GE.AND P3, PT, R12, RZ, PT ;  /* 0x000000ff0c00720c */ /* 0x000fce0003f66270 */
[----:B------:R-:W-:-:S06]  /*0780*/  @P2 VIADD R11, R11, 0x1 ;  /* 0x000000010b0b2836 */ /* 0x000fcc0000000000 */
[----:B------:R-:W-:-:S05]  /*0790*/  @!P3 IMAD.MOV R11, RZ, RZ, -R11 ;  /* 0x000000ffff0bb224 */ /* 0x000fca00078e0a0b */
[----:B------:R-:W-:-:S05]  /*07a0*/  SEL R8, R8, R11, !P1 ;  /* 0x0000000b08087207 */ /* 0x000fca0004800000 */
[----:B------:R-:W-:Y:S02]  /*07b0*/  IMAD R2, R8, 0x4, R0 ;  /* 0x0000000408027824 */ /* 0x000fe400078e0200 */
[----:B------:R-:W-:-:S03]  /*07c0*/  IMAD.IADD R8, R1, 0x1, R8 ;  /* 0x0000000101087824 */ /* 0x000fc600078e0208 */
[----:B------:R0:W-:Y:S04]  /*07d0*/  STL [R2], RZ ;  /* 0x000000ff02007387 */ /* 0x0001e80000100800 */
[----:B------:R0:W-:Y:S04]  /*07e0*/  STL.U8 [R8+0x1f4], R4 ;  /* 0x0001f40408007387 */ /* 0x0001e80000100000 */
[----:B------:R0:W-:Y:S02]  /*07f0*/  STL.U8 [R8+0x190], R4 ;  /* 0x0001900408007387 */ /* 0x0001e40000100000 */
.L_x_1:
[----:B------:R-:W-:Y:S05]  /*0800*/  BSYNC.RECONVERGENT B0 ;  /* 0x0000000000007941 */ /* 0x000fea0003800200 */
.L_x_0:
[----:B------:R-:W-:Y:S06]  /*0810*/  BAR.SYNC.DEFER_BLOCKING 0x0 ;  /* 0x0000000000007b1d */ /* 0x000fec0000010000 */
[----:B------:R-:W-:-:S05]  /*0820*/  UMOV UR4, URZ ;  /* 0x000000ff00047c82 */ /* 0x000fca0008000000 */
.L_x_36:
[----:B0--3--:R-:W0:Y:S02]  /*0830*/  LDC.64 R2, c[0x0][0x398] ;  /* 0x0000e600ff027b82 */ /* 0x009e240000000a00 */
[----:B0-----:R-:W2:Y:S01]  /*0840*/  LDG.E R3, desc[UR6][R2.64] ;  /* 0x0000000602037981 */ /* 0x001ea2000c1e1900 */
[----:B------:R-:W-:Y:S01]  /*0850*/  BSSY.RECONVERGENT B0, `(.L_x_2) ;  /* 0x0000032000007945 */ /* 0x000fe20003800200 */
[----:B--2---:R-:W-:-:S13]  /*0860*/  ISETP.GE.AND P0, PT, R10, R3, PT ;  /* 0x000000030a00720c */ /* 0x004fda0003f06270 */
[----:B-1---5:R-:W-:Y:S05]  /*0870*/  @P0 BRA `(.L_x_3) ;  /* 0x0000000000bc0947 */ /* 0x022fea0003800000 */
[----:B------:R-:W0:Y:S02]  /*0880*/  LDC.64 R4, c[0x0][0x3c8] ;  /* 0x0000f200ff047b82 */ /* 0x000e240000000a00 */
[----:B0-----:R-:W2:Y:S02]  /*0890*/  LDG.E R4, desc[UR6][R4.64] ;  /* 0x0000000604047981 */ /* 0x001ea4000c1e1900 */
[----:B--2---:R-:W-:-:S13]  /*08a0*/  ISETP.NE.AND P0, PT, R4, RZ, PT ;  /* 0x000000ff0400720c */ /* 0x004fda0003f05270 */
[----:B------:R-:W-:Y:S05]  /*08b0*/  @P0 BRA `(.L_x_3) ;  /* 0x0000000000ac0947 */ /* 0x000fea0003800000 */
[----:B------:R-:W0:Y:S01]  /*08c0*/  I2F.U32.RP R2, R9 ;  /* 0x0000000900027306 */ /* 0x000e220000209000 */
[----:B------:R-:W-:-:S07]  /*08d0*/  LOP3.LUT R11, RZ, R9, RZ, 0x33, !PT ;  /* 0x00000009ff0b7212 */ /* 0x000fce00078e33ff */
[----:B0-----:R-:W0:Y:S02]  /*08e0*/  MUFU.RCP R2, R2 ;  /* 0x0000000200027308 */ /* 0x001e240000001000 */
[----:B0-----:R-:W-:-:S06]  /*08f0*/  IADD3 R4, PT, PT, R2, 0xffffffe, RZ ;  /* 0x0ffffffe02047810 */ /* 0x001fcc0007ffe0ff */
[----:B------:R0:W1:Y:S02]  /*0900*/  F2I.FTZ.U32.TRUNC.NTZ R5, R4 ;  /* 0x0000000400057305 */ /* 0x000064000021f000 */
[----:B0-----:R-:W-:Y:S02]  /*0910*/  IMAD.MOV.U32 R4, RZ, RZ, RZ ;  /* 0x000000ffff047224 */ /* 0x001fe400078e00ff */
[----:B-1----:R-:W-:-:S04]  /*0920*/  IMAD.MOV R6, RZ, RZ, -R5 ;  /* 0x000000ffff067224 */ /* 0x002fc800078e0a05 */
[----:B------:R-:W-:-:S04]  /*0930*/  IMAD R7, R6, R9, RZ ;  /* 0x0000000906077224 */ /* 0x000fc800078e02ff */
[----:B------:R-:W-:-:S06]  /*0940*/  IMAD.HI.U32 R5, R5, R7, R4 ;  /* 0x0000000705057227 */ /* 0x000fcc00078e0004 */
[----:B------:R-:W-:-:S05]  /*0950*/  IMAD.HI.U32 R6, R5, R10, RZ ;  /* 0x0000000a05067227 */ /* 0x000fca00078e00ff */
[----:B------:R-:W-:-:S05]  /*0960*/  IADD3 R8, PT, PT, -R6, RZ, RZ ;  /* 0x000000ff06087210 */ /* 0x000fca0007ffe1ff */
[----:B------:R-:W-:-:S05]  /*0970*/  IMAD R8, R9, R8, R10 ;  /* 0x0000000809087224 */ /* 0x000fca00078e020a */
[----:B------:R-:W-:-:S13]  /*0980*/  ISETP.GE.U32.AND P0, PT, R8, R9, PT ;  /* 0x000000090800720c */ /* 0x000fda0003f06070 */
[----:B------:R-:W-:Y:S02]  /*0990*/  @P0 IMAD.IADD R8, R8, 0x1, -R9 ;  /* 0x0000000108080824 */ /* 0x000fe400078e0a09 */
[----:B------:R-:W-:Y:S01]  /*09a0*/  @P0 VIADD R6, R6, 0x1 ;  /* 0x0000000106060836 */ /* 0x000fe20000000000 */
[----:B------:R-:W-:Y:S02]  /*09b0*/  ISETP.NE.U32.AND P0, PT, R9, RZ, PT ;  /* 0x000000ff0900720c */ /* 0x000fe40003f05070 */
[----:B------:R-:W-:-:S13]  /*09c0*/  ISETP.GE.U32.AND P1, PT, R8, R9, PT ;  /* 0x000000090800720c */ /* 0x000fda0003f26070 */
[----:B------:R-:W-:-:S04]  /*09d0*/  @P1 IADD3 R6, PT, PT, R6, 0x1, RZ ;  /* 0x0000000106061810 */ /* 0x000fc80007ffe0ff */
[----:B------:R-:W-:-:S05]  /*09e0*/  SEL R7, R11, R6, !P0 ;  /* 0x000000060b077207 */ /* 0x000fca0004000000 */
[----:B------:R-:W-:-:S06]  /*09f0*/  IMAD R7, R7, 0x4, R0 ;  /* 0x0000000407077824 */ /* 0x000fcc00078e0200 */
[----:B------:R-:W2:Y:S02]  /*0a00*/  LDL R7, [R7] ;  /* 0x0000000007077983 */ /* 0x000ea40000100800 */
[----:B--2---:R-:W-:-:S13]  /*0a10*/  ISETP.NE.AND P1, PT, R7, -0x1, PT ;  /* 0xffffffff0700780c */ /* 0x004fda0003f25270 */
[----:B------:R-:W-:Y:S05]  /*0a20*/  @P1 BRA `(.L_x_4) ;  /* 0x0000000000441947 */ /* 0x000fea0003800000 */
[----:B------:R-:W-:-:S07]  /*0a30*/  IMAD.IADD R6, R10, 0x1, R9 ;  /* 0x000000010a067824 */ /* 0x000fce00078e0209 */
.L_x_5:
[----:B------:R-:W-:-:S13]  /*0a40*/  ISETP.GE.AND P1, PT, R6, R3, PT ;  /* 0x000000030600720c */ /* 0x000fda0003f26270 */
[----:B------:R-:W-:Y:S05]  /*0a50*/  @P1 BRA `(.L_x_3) ;  /* 0x0000000000441947 */ /* 0x000fea0003800000 */
[----:B------:R-:W-:-:S05]  /*0a60*/  IMAD.HI.U32 R2, R5, R6, RZ ;  /* 0x0000000605027227 */ /* 0x000fca00078e00ff */
[----:B------:R-:W-:-:S05]  /*0a70*/  IADD3 R4, PT, PT, -R2, RZ, RZ ;  /* 0x000000ff02047210 */ /* 0x000fca0007ffe1ff */
[----:B------:R-:W-:-:S05]  /*0a80*/  IMAD R4, R9, R4, R6 ;  /* 0x0000000409047224 */ /* 0x000fca00078e0206 */
[----:B------:R-:W-:-:S13]  /*0a90*/  ISETP.GE.U32.AND P1, PT, R4, R9, PT ;  /* 0x000000090400720c */ /* 0x000fda0003f26070 */
[----:B------:R-:W-:Y:S02]  /*0aa0*/  @P1 IMAD.IADD R4, R4, 0x1, -R9 ;  /* 0x0000000104041824 */ /* 0x000fe400078e0a09 */
[----:B------:R-:W-:-:S03]  /*0ab0*/  @P1 VIADD R2, R2, 0x1 ;  /* 0x0000000102021836 */ /* 0x000fc60000000000 */
[----:B------:R-:W-:-:S13]  /*0ac0*/  ISETP.GE.U32.AND P2, PT, R4, R9, PT ;  /* 0x000000090400720c */ /* 0x000fda0003f46070 */
[----:B------:R-:W-:-:S04]  /*0ad0*/  @P2 IADD3 R2, PT, PT, R2, 0x1, RZ ;  /* 0x0000000102022810 */ /* 0x000fc80007ffe0ff */
[----:B------:R-:W-:-:S05]  /*0ae0*/  SEL R7, R11, R2, !P0 ;  /* 0x000000020b077207 */ /* 0x000fca0004000000 */
[----:B------:R-:W-:-:S06]  /*0af0*/  IMAD R7, R7, 0x4, R0 ;  /* 0x0000000407077824 */ /* 0x000fcc00078e0200 */
[----:B------:R-:W2:Y:S01]  /*0b00*/  LDL R7, [R7] ;  /* 0x0000000007077983 */ /* 0x000ea20000100800 */
[----:B------:R-:W-:Y:S01]  /*0b10*/  IMAD.IADD R6, R9, 0x1, R6 ;  /* 0x0000000109067824 */ /* 0x000fe200078e0206 */
[----:B--2---:R-:W-:-:S13]  /*0b20*/  ISETP.NE.AND P1, PT, R7, -0x1, PT ;  /* 0xffffffff0700780c */ /* 0x004fda0003f25270 */
[----:B------:R-:W-:Y:S05]  /*0b30*/  @!P1 BRA `(.L_x_5) ;  /* 0xfffffffc00c09947 */ /* 0x000fea000383ffff */
.L_x_4:
[----:B------:R-:W0:Y:S01]  /*0b40*/  LDC.64 R2, c[0x0][0x3c8] ;  /* 0x0000f200ff027b82 */ /* 0x000e220000000a00 */
[----:B------:R-:W-:-:S05]  /*0b50*/  HFMA2 R5, -RZ, RZ, 0, 5.9604644775390625e-08 ;  /* 0x00000001ff057431 */ /* 0x000fca00000001ff */
[----:B0-----:R0:W5:Y:S02]  /*0b60*/  ATOMG.E.EXCH.STRONG.GPU PT, RZ, desc[UR6][R2.64], R5 ;  /* 0x8000000502ff79a8 */ /* 0x001164000c1ef106 */
.L_x_3:
[----:B------:R-:W-:Y:S05]  /*0b70*/  BSYNC.RECONVERGENT B0 ;  /* 0x0000000000007941 */ /* 0x000fea0003800200 */
.L_x_2:
[----:B0-----:R-:W0:Y:S08]  /*0b80*/  LDC.64 R2, c[0x0][0x3c8] ;  /* 0x0000f200ff027b82 */ /* 0x001e300000000a00 */
[----:B------:R-:W-:Y:S06]  /*0b90*/  BAR.SYNC.DEFER_BLOCKING 0x0 ;  /* 0x0000000000007b1d */ /* 0x000fec0000010000 */
[----:B0-----:R-:W2:Y:S02]  /*0ba0*/  LDG.E R2, desc[UR6][R2.64] ;  /* 0x0000000602027981 */ /* 0x001ea4000c1e1900 */
[----:B--2---:R-:W-:-:S13]  /*0bb0*/  ISETP.NE.AND P0, PT, R2, RZ, PT ;  /* 0x000000ff0200720c */ /* 0x004fda0003f05270 */
[----:B------:R-:W-:Y:S05]  /*0bc0*/  @!P0 EXIT ;  /* 0x000000000000894d */ /* 0x000fea0003800000 */
[----:B------:R-:W0:Y:S02]  /*0bd0*/  LDC.64 R2, c[0x0][0x3c0] ;  /* 0x0000f000ff027b82 */ /* 0x000e240000000a00 */
[----:B0-----:R-:W2:Y:S02]  /*0be0*/  LDG.E R2, desc[UR6][R2.64] ;  /* 0x0000000602027981 */ /* 0x001ea4000c1e1900 */
[----:B--2---:R-:W-:-:S13]  /*0bf0*/  ISETP.NE.AND P0, PT, R2, RZ, PT ;  /* 0x000000ff0200720c */ /* 0x004fda0003f05270 */
[----:B------:R-:W-:Y:S05]  /*0c00*/  @!P0 BRA `(.L_x_6) ;  /* 0x0000000800888947 */ /* 0x000fea0003800000 */
.L_x_21:
[----:B------:R-:W0:Y:S02]  /*0c10*/  LDC.64 R2, c[0x0][0x398] ;  /* 0x0000e600ff027b82 */ /* 0x000e240000000a00 */
[----:B0-----:R-:W2:Y:S01]  /*0c20*/  LDG.E R5, desc[UR6][R2.64] ;  /* 0x0000000602057981 */ /* 0x001ea2000c1e1900 */
[----:B------:R-:W-:Y:S01]  /*0c30*/  BSSY.RECONVERGENT B0, `(.L_x_7) ;  /* 0x000004a000007945 */ /* 0x000fe20003800200 */
[----:B--2---:R-:W-:-:S13]  /*0c40*/  ISETP.GE.AND P0, PT, R10, R5, PT ;  /* 0x000000050a00720c */ /* 0x004fda0003f06270 */
[----:B------:R-:W-:Y:S05]  /*0c50*/  @P0 BRA `(.L_x_8) ;  /* 0x00000004001c0947 */ /* 0x000fea0003800000 */
[----:B------:R-:W-:-:S07]  /*0c60*/  IMAD.MOV.U32 R8, RZ, RZ, R10 ;  /* 0x000000ffff087224 */ /* 0x000fce00078e000a */
.L_x_15:
[----:B0--3--:R-:W0:Y:S01]  /*0c70*/  I2F.U32.RP R6, R9 ;  /* 0x0000000900067306 */ /* 0x009e220000209000 */
[----:B------:R-:W-:-:S07]  /*0c80*/  ISETP.NE.U32.AND P2, PT, R9, RZ, PT ;  /* 0x000000ff0900720c */ /* 0x000fce0003f45070 */
[----:B0-----:R-:W0:Y:S02]  /*0c90*/  MUFU.RCP R6, R6 ;  /* 0x0000000600067308 */ /* 0x001e240000001000 */
[----:B0-----:R-:W-:-:S06]  /*0ca0*/  VIADD R3, R6, 0xffffffe ;  /* 0x0ffffffe06037836 */ /* 0x001fcc0000000000 */
[----:B------:R-:W0:Y:S02]  /*0cb0*/  F2I.FTZ.U32.TRUNC.NTZ R3, R3 ;  /* 0x0000000300037305 */ /* 0x000e24000021f000 */
[----:B0-----:R-:W-:-:S05]  /*0cc0*/  IADD3 R2, PT, PT, RZ, -R3, RZ ;  /* 0x80000003ff027210 */ /* 0x001fca0007ffe0ff */
[----:B------:R-:W-:Y:S02]  /*0cd0*/  IMAD R7, R2, R9, RZ ;  /* 0x0000000902077224 */ /* 0x000fe400078e02ff */
[----:B------:R-:W-:-:S04]  /*0ce0*/  IMAD.MOV.U32 R2, RZ, RZ, RZ ;  /* 0x000000ffff027224 */ /* 0x000fc800078e00ff */
[----:B------:R-:W-:-:S06]  /*0cf0*/  IMAD.HI.U32 R7, R3, R7, R2 ;  /* 0x0000000703077227 */ /* 0x000fcc00078e0002 */
[----:B------:R-:W-:-:S04]  /*0d00*/  IMAD.HI.U32 R2, R7, R8, RZ ;  /* 0x0000000807027227 */ /* 0x000fc800078e00ff */
[----:B------:R-:W-:-:S04]  /*0d10*/  IMAD.MOV R4, RZ, RZ, -R2 ;  /* 0x000000ffff047224 */ /* 0x000fc800078e0a02 */
[----:B------:R-:W-:-:S05]  /*0d20*/  IMAD R4, R9, R4, R8 ;  /* 0x0000000409047224 */ /* 0x000fca00078e0208 */
[----:B------:R-:W-:-:S13]  /*0d30*/  ISETP.GE.U32.AND P0, PT, R4, R9, PT ;  /* 0x000000090400720c */ /* 0x000fda0003f06070 */
[----:B------:R-:W-:Y:S01]  /*0d40*/  @P0 IADD3 R4, PT, PT, R4, -R9, RZ ;  /* 0x8000000904040210 */ /* 0x000fe20007ffe0ff */
[----:B------:R-:W-:-:S03]  /*0d50*/  @P0 VIADD R2, R2, 0x1 ;  /* 0x0000000102020836 */ /* 0x000fc60000000000 */
[----:B------:R-:W-:-:S13]  /*0d60*/  ISETP.GE.U32.AND P1, PT, R4, R9, PT ;  /* 0x000000090400720c */ /* 0x000fda0003f26070 */
[----:B------:R-:W-:Y:S01]  /*0d70*/  @P1 VIADD R2, R2, 0x1 ;  /* 0x0000000102021836 */ /* 0x000fe20000000000 */
[----:B------:R-:W-:-:S04]  /*0d80*/  @!P2 LOP3.LUT R2, RZ, R9, RZ, 0x33, !PT ;  /* 0x00000009ff02a212 */ /* 0x000fc800078e33ff */
[----:B------:R-:W-:-:S05]  /*0d90*/  LEA R3, R2, R0, 0x2 ;  /* 0x0000000002037211 */ /* 0x000fca00078e10ff */
[----:B------:R-:W2:Y:S01]  /*0da0*/  LDL R4, [R3] ;  /* 0x0000000003047983 */ /* 0x000ea20000100800 */
[----:B------:R-:W-:Y:S01]  /*0db0*/  BSSY.RECONVERGENT B1, `(.L_x_9) ;  /* 0x000002e000017945 */ /* 0x000fe20003800200 */
[----:B--2---:R-:W-:-:S13]  /*0dc0*/  ISETP.NE.AND P0, PT, R4, UR4, PT ;  /* 0x0000000404007c0c */ /* 0x004fda000bf05270 */
[----:B------:R-:W-:Y:S05]  /*0dd0*/  @P0 BRA `(.L_x_10) ;  /* 0x0000000000ac0947 */ /* 0x000fea0003800000 */
[----:B------:R-:W-:Y:S02]  /*0de0*/  IMAD.MOV.U32 R4, RZ, RZ, -0x1 ;  /* 0xffffffffff047424 */ /* 0x000fe400078e00ff */
[----:B------:R-:W-:-:S03]  /*0df0*/  IMAD.IADD R6, R1, 0x1, R2 ;  /* 0x0000000101067824 */ /* 0x000fc600078e0202 */
[----:B------:R0:W-:Y:S04]  /*0e00*/  STL [R3], R4 ;  /* 0x0000000403007387 */ /* 0x0001e80000100800 */
[----:B------:R-:W2:Y:S01]  /*0e10*/  LDL.U8 R2, [R6+0x1f4] ;  /* 0x0001f40006027983 */ /* 0x000ea20000100000 */
[----:B------:R-:W-:-:S05]  /*0e20*/  HFMA2 R7, -RZ, RZ, 0, 5.9604644775390625e-08 ;  /* 0x00000001ff077431 */ /* 0x000fca00000001ff */
[----:B------:R0:W-:Y:S01]  /*0e30*/  STL.U8 [R6+0x190], R7 ;  /* 0x0001900706007387 */ /* 0x0001e20000100000 */
[----:B--2---:R-:W-:-:S13]  /*0e40*/  ISETP.NE.AND P0, PT, R2, RZ, PT ;  /* 0x000000ff0200720c */ /* 0x004fda0003f05270 */
[----:B0-----:R-:W-:Y:S05]  /*0e50*/  @!P0 BRA `(.L_x_10) ;  /* 0x00000000008c8947 */ /* 0x001fea0003800000 */
[----:B------:R-:W0:Y:S02]  /*0e60*/  LDC.64 R2, c[0x0][0x380] ;  /* 0x0000e000ff027b82 */ /* 0x000e240000000a00 */
[----:B0-----:R-:W-:-:S05]  /*0e70*/  IMAD.WIDE.U32 R2, R8, 0x4, R2 ;  /* 0x0000000408027825 */ /* 0x001fca00078e0002 */
[----:B------:R-:W2:Y:S04]  /*0e80*/  LDG.E R11, desc[UR6][R2.64] ;  /* 0x00000006020b7981 */ /* 0x000ea8000c1e1900 */
[----:B------:R-:W2:Y:S04]  /*0e90*/  LDG.E R18, desc[UR6][R2.64+0x4] ;  /* 0x0000040602127981 */ /* 0x000ea8000c1e1900 */
[----:B------:R0:W-:Y:S01]  /*0ea0*/  STL.U8 [R6+0x1f4], RZ ;  /* 0x0001f4ff06007387 */ /* 0x0001e20000100000 */
[----:B--2---:R-:W-:-:S13]  /*0eb0*/  ISETP.GE.AND P0, PT, R11, R18, PT ;  /* 0x000000120b00720c */ /* 0x004fda0003f06270 */
[----:B0-----:R-:W-:Y:S05]  /*0ec0*/  @P0 BRA `(.L_x_10) ;  /* 0x0000000000700947 */ /* 0x001fea0003800000 */
[----:B------:R-:W0:Y:S01]  /*0ed0*/  LDC.64 R16, c[0x0][0x3b0] ;  /* 0x0000ec00ff107b82 */ /* 0x000e220000000a00 */
[----:B------:R-:W-:Y:S01]  /*0ee0*/  BSSY.RECONVERGENT B2, `(.L_x_11) ;  /* 0x0000018000027945 */ /* 0x000fe20003800200 */
[----:B------:R-:W-:-:S06]  /*0ef0*/  IMAD.MOV.U32 R22, RZ, RZ, R18 ;  /* 0x000000ffff167224 */ /* 0x000fcc00078e0012 */
[----:B------:R-:W1:Y:S08]  /*0f00*/  LDC.64 R14, c[0x0][0x3a8] ;  /* 0x0000ea00ff0e7b82 */ /* 0x000e700000000a00 */
[----:B------:R-:W2:Y:S08]  /*0f10*/  LDC.64 R12, c[0x0][0x390] ;  /* 0x0000e400ff0c7b82 */ /* 0x000eb00000000a00 */
[----:B------:R-:W3:Y:S01]  /*0f20*/  LDC.64 R6, c[0x0][0x388] ;  /* 0x0000e200ff067b82 */ /* 0x000ee20000000a00 */
[----:B0-----:R-:W-:-:S07]  /*0f30*/  IMAD.WIDE.U32 R16, R8, 0x4, R16 ;  /* 0x0000000408107825 */ /* 0x001fce00078e0010 */
[----:B------:R-:W0:Y:S02]  /*0f40*/  LDC.64 R4, c[0x0][0x3b8] ;  /* 0x0000ee00ff047b82 */ /* 0x000e240000000a00 */
.L_x_14:
[----:B--2---:R-:W-:Y:S01]  /*0f50*/  IMAD.WIDE R18, R11, 0x4, R12 ;  /* 0x000000040b127825 */ /* 0x004fe200078e020c */
[----:B-1----:R-:W2:Y:S04]  /*0f60*/  LDG.E R20, desc[UR6][R14.64] ;  /* 0x000000060e147981 */ /* 0x002ea8000c1e1900 */
[----:B------:R-:W2:Y:S01]  /*0f70*/  LDG.E R23, desc[UR6][R18.64] ;  /* 0x0000000612177981 */ /* 0x000ea2000c1e1900 */
[----:B------:R-:W-:Y:S01]  /*0f80*/  BSSY.RECONVERGENT B3, `(.L_x_12) ;  /* 0x000000a000037945 */ /* 0x000fe20003800200 */
[----:B--2---:R-:W-:-:S13]  /*0f90*/  ISETP.GT.AND P0, PT, R23, R20, PT ;  /* 0x000000141700720c */ /* 0x004fda0003f04270 */
[----:B------:R-:W-:Y:S05]  /*0fa0*/  @P0 BRA `(.L_x_13) ;  /* 0x00000000001c0947 */ /* 0x000fea0003800000 */
[----:B---3--:R-:W-:Y:S01]  /*0fb0*/  IMAD.WIDE R18, R11, 0x4, R6 ;  /* 0x000000040b127825 */ /* 0x008fe200078e0206 */
[----:B------:R-:W2:Y:S05]  /*0fc0*/  LDG.E R20, desc[UR6][R16.64] ;  /* 0x0000000610147981 */ /* 0x000eaa000c1e1900 */
[----:B------:R-:W0:Y:S01]  /*0fd0*/  LDG.E R19, desc[UR6][R18.64] ;  /* 0x0000000612137981 */ /* 0x000e22000c1e1900 */
[----:B--2---:R-:W-:Y:S02]  /*0fe0*/  IMAD.IADD R23, R23, 0x1, R20 ;  /* 0x0000000117177824 */ /* 0x004fe400078e0214 */
[----:B0-----:R-:W-:-:S05]  /*0ff0*/  IMAD.WIDE R20, R19, 0x4, R4 ;  /* 0x0000000413147825 */ /* 0x001fca00078e0204 */
[----:B------:R1:W-:Y:S04]  /*1000*/  REDG.E.MIN.S32.STRONG.GPU desc[UR6][R20.64], R23 ;  /* 0x000000171400798e */ /* 0x0003e8000c92e306 */
[----:B------:R1:W5:Y:S02]  /*1010*/  LDG.E R22, desc[UR6][R2.64+0x4] ;  /* 0x0000040602167981 */ /* 0x000364000c1e1900 */
.L_x_13:
[----:B------:R-:W-:Y:S05]  /*1020*/  BSYNC.RECONVERGENT B3 ;  /* 0x0000000000037941 */ /* 0x000fea0003800200 */
.L_x_12:
[----:B------:R-:W-:-:S04]  /*1030*/  IADD3 R11, PT, PT, R11, 0x1, RZ ;  /* 0x000000010b0b7810 */ /* 0x000fc80007ffe0ff */
[----:B-----5:R-:W-:-:S13]  /*1040*/  ISETP.GE.AND P0, PT, R11, R22, PT ;  /* 0x000000160b00720c */ /* 0x020fda0003f06270 */
[----:B------:R-:W-:Y:S05]  /*1050*/  @!P0 BRA `(.L_x_14) ;  /* 0xfffffffc00bc8947 */ /* 0x000fea000383ffff */
[----:B------:R-:W-:Y:S05]  /*1060*/  BSYNC.RECONVERGENT B2 ;  /* 0x0000000000027941 */ /* 0x000fea0003800200 */
.L_x_11:
[----:B-1----:R-:W0:Y:S02]  /*1070*/  LDC.64 R2, c[0x0][0x398] ;  /* 0x0000e600ff027b82 */ /* 0x002e240000000a00 */
[----:B0-----:R0:W5:Y:S02]  /*1080*/  LDG.E R5, desc[UR6][R2.64] ;  /* 0x0000000602057981 */ /* 0x001164000c1e1900 */
.L_x_10:
[----:B------:R-:W-:Y:S05]  /*1090*/  BSYNC.RECONVERGENT B1 ;  /* 0x0000000000017941 */ /* 0x000fea0003800200 */
.L_x_9:
[----:B------:R-:W-:-:S05]  /*10a0*/  IMAD.IADD R8, R9, 0x1, R8 ;  /* 0x0000000109087824 */ /* 0x000fca00078e0208 */
[----:B-----5:R-:W-:-:S13]  /*10b0*/  ISETP.GE.AND P0, PT, R8, R5, PT ;  /* 0x000000050800720c */ /* 0x020fda0003f06270 */
[----:B------:R-:W-:Y:S05]  /*10c0*/  @!P0 BRA `(.L_x_15) ;  /* 0xfffffff800e88947 */ /* 0x000fea000383ffff */
.L_x_8:
[----:B------:R-:W-:Y:S05]  /*10d0*/  BSYNC.RECONVERGENT B0 ;  /* 0x0000000000007941 */ /* 0x000fea0003800200 */
.L_x_7:
[----:B0-----:R-:W0:Y:S08]  /*10e0*/  LDC.64 R2, c[0x0][0x3c0] ;  /* 0x0000f000ff027b82 */ /* 0x001e300000000a00 */
[----:B------:R-:W3:Y:S01]  /*10f0*/  LDC.64 R4, c[0x0][0x398] ;  /* 0x0000e600ff047b82 */ /* 0x000ee20000000a00 */
[----:B0-----:R0:W-:Y:S07]  /*1100*/  STG.E desc[UR6][R2.64], RZ ;  /* 0x000000ff02007986 */ /* 0x0011ee000c101906 */
[----:B------:R-:W-:Y:S06]  /*1110*/  BAR.SYNC.DEFER_BLOCKING 0x0 ;  /* 0x0000000000007b1d */ /* 0x000fec0000010000 */
[----:B---3--:R-:W2:Y:S01]  /*1120*/  LDG.E R7, desc[UR6][R4.64] ;  /* 0x0000000604077981 */ /* 0x008ea2000c1e1900 */
[----:B------:R-:W-:Y:S01]  /*1130*/  BSSY.RECONVERGENT B0, `(.L_x_16) ;  /* 0x000004a000007945 */ /* 0x000fe20003800200 */
[----:B--2---:R-:W-:-:S13]  /*1140*/  ISETP.GE.AND P0, PT, R10, R7, PT ;  /* 0x000000070a00720c */ /* 0x004fda0003f06270 */
[----:B0-----:R-:W-:Y:S05]  /*1150*/  @P0 BRA `(.L_x_17) ;  /* 0x00000004001c0947 */ /* 0x001fea0003800000 */
[----:B------:R-:W0:Y:S01]  /*1160*/  LDC.64 R6, c[0x0][0x3b0] ;  /* 0x0000ec00ff067b82 */ /* 0x000e220000000a00 */
[----:B------:R-:W-:-:S07]  /*1170*/  IMAD.MOV.U32 R3, RZ, RZ, R10 ;  /* 0x000000ffff037224 */ /* 0x000fce00078e000a */
[----:B------:R-:W1:Y:S02]  /*1180*/  LDC.64 R12, c[0x0][0x3b8] ;  /* 0x0000ee00ff0c7b82 */ /* 0x000e640000000a00 */
.L_x_20:
[----:B-1----:R-:W-:-:S04]  /*1190*/  IMAD.WIDE.U32 R14, R3, 0x4, R12 ;  /* 0x00000004030e7825 */ /* 0x002fc800078e000c */
[----:B0-----:R-:W-:Y:S01]  /*11a0*/  IMAD.WIDE.U32 R16, R3, 0x4, R6 ;  /* 0x0000000403107825 */ /* 0x001fe200078e0006 */
[----:B------:R-:W2:Y:S04]  /*11b0*/  LDG.E R11, desc[UR6][R14.64] ;  /* 0x000000060e0b7981 */ /* 0x000ea8000c1e1900 */
[----:B------:R-:W2:Y:S01]  /*11c0*/  LDG.E R2, desc[UR6][R16.64] ;  /* 0x0000000610027981 */ /* 0x000ea2000c1e1900 */
[----:B------:R-:W-:Y:S01]  /*11d0*/  BSSY.RECONVERGENT B1, `(.L_x_18) ;  /* 0x000003b000017945 */ /* 0x000fe20003800200 */
[----:B--2---:R-:W-:-:S13]  /*11e0*/  ISETP.GE.AND P0, PT, R11, R2, PT ;  /* 0x000000020b00720c */ /* 0x004fda0003f06270 */
[----:B------:R-:W-:Y:S05]  /*11f0*/  @P0 BRA `(.L_x_19) ;  /* 0x0000000000e00947 */ /* 0x000fea0003800000 */
[----:B------:R-:W0:Y:S01]  /*1200*/  LDC.64 R18, c[0x0][0x3a8] ;  /* 0x0000ea00ff127b82 */ /* 0x000e220000000a00 */
[----:B------:R1:W-:Y:S04]  /*1210*/  STG.E desc[UR6][R16.64], R11 ;  /* 0x0000000b10007986 */ /* 0x0003e8000c101906 */
[----:B0-----:R0:W2:Y:S01]  /*1220*/  LDG.E R8, desc[UR6][R18.64] ;  /* 0x0000000612087981 */ /* 0x0010a2000c1e1900 */
[----:B------:R-:W3:Y:S01]  /*1230*/  I2F.U32.RP R21, R9 ;  /* 0x0000000900157306 */ /* 0x000ee20000209000 */
[----:B------:R-:W-:Y:S02]  /*1240*/  ISETP.NE.U32.AND P3, PT, R9, RZ, PT ;  /* 0x000000ff0900720c */ /* 0x000fe40003f65070 */
[----:B0-----:R-:W-:-:S05]  /*1250*/  IABS R18, R11 ;  /* 0x0000000b00127213 */ /* 0x001fca0000000000 */
[----:B---3--:R-:W-:Y:S01]  /*1260*/  MUFU.RCP R21, R21 ;  /* 0x0000001500157308 */ /* 0x008fe20000001000 */
[-C--:B--2---:R-:W-:Y:S02]  /*1270*/  IABS R2, R8.reuse ;  /* 0x0000000800027213 */ /* 0x084fe40000000000 */
[----:B------:R-:W-:-:S05]  /*1280*/  IABS R19, R8 ;  /* 0x0000000800137213 */ /* 0x000fca0000000000 */
[----:B------:R-:W0:Y:S01]  /*1290*/  I2F.RP R20, R2 ;  /* 0x0000000200147306 */ /* 0x000e220000209400 */
[----:B-1----:R-:W-:-:S04]  /*12a0*/  LOP3.LUT R11, R11, R8, RZ, 0x3c, !PT ;  /* 0x000000080b0b7212 */ /* 0x002fc800078e3cff */
[----:B------:R-:W-:-:S03]  /*12b0*/  ISETP.GE.AND P2, PT, R11, RZ, PT ;  /* 0x000000ff0b00720c */ /* 0x000fc60003f46270 */
[----:B0-----:R-:W0:Y:S02]  /*12c0*/  MUFU.RCP R20, R20 ;  /* 0x0000001400147308 */ /* 0x001e240000001000 */
[----:B0-----:R-:W-:-:S06]  /*12d0*/  IADD3 R14, PT, PT, R20, 0xffffffe, RZ ;  /* 0x0ffffffe140e7810 */ /* 0x001fcc0007ffe0ff */
[----:B------:R0:W1:Y:S02]  /*12e0*/  F2I.FTZ.U32.TRUNC.NTZ R15, R14 ;  /* 0x0000000e000f7305 */ /* 0x000064000021f000 */
[----:B0-----:R-:W-:Y:S02]  /*12f0*/  HFMA2 R14, -RZ, RZ, 0, 0 ;  /* 0x00000000ff0e7431 */ /* 0x001fe400000001ff */
[----:B-1----:R-:W-:-:S04]  /*1300*/  IMAD.MOV R22, RZ, RZ, -R15 ;  /* 0x000000ffff167224 */ /* 0x002fc800078e0a0f */
[----:B------:R-:W-:-:S04]  /*1310*/  IMAD.MOV.U32 R17, RZ, RZ, R22 ;  /* 0x000000ffff117224 */ /* 0x000fc800078e0016 */
[----:B------:R-:W-:-:S04]  /*1320*/  IMAD R17, R17, R2, RZ ;  /* 0x0000000211117224 */ /* 0x000fc800078e02ff */
[----:B------:R-:W-:Y:S01]  /*1330*/  IMAD.HI.U32 R16, R15, R17, R14 ;  /* 0x000000110f107227 */ /* 0x000fe200078e000e */
[----:B------:R-:W-:-:S03]  /*1340*/  IADD3 R14, PT, PT, RZ, -R19, RZ ;  /* 0x80000013ff0e7210 */ /* 0x000fc60007ffe0ff */
[----:B------:R-:W-:Y:S02]  /*1350*/  VIADD R15, R21, 0xffffffe ;  /* 0x0ffffffe150f7836 */ /* 0x000fe40000000000 */
[----:B------:R-:W-:-:S04]  /*1360*/  IMAD.MOV.U32 R17, RZ, RZ, R18 ;  /* 0x000000ffff117224 */ /* 0x000fc800078e0012 */
[----:B------:R-:W0:Y:S01]  /*1370*/  F2I.FTZ.U32.TRUNC.NTZ R15, R15 ;  /* 0x0000000f000f7305 */ /* 0x000e22000021f000 */
[----:B------:R-:W-:-:S04]  /*1380*/  IMAD.HI.U32 R16, R16, R17, RZ ;  /* 0x0000001110107227 */ /* 0x000fc800078e00ff */
[----:B------:R-:W-:-:S05]  /*1390*/  IMAD R17, R16, R14, R17 ;  /* 0x0000000e10117224 */ /* 0x000fca00078e0211 */
[----:B------:R-:W-:Y:S01]  /*13a0*/  ISETP.GT.U32.AND P1, PT, R2, R17, PT ;  /* 0x000000110200720c */ /* 0x000fe20003f24070 */
[----:B0-----:R-:W-:-:S04]  /*13b0*/  IMAD.MOV R14, RZ, RZ, -R15 ;  /* 0x000000ffff0e7224 */ /* 0x001fc800078e0a0f */
[----:B------:R-:W-:Y:S01]  /*13c0*/  IMAD R19, R14, R9, RZ ;  /* 0x000000090e137224 */ /* 0x000fe200078e02ff */
[----:B------:R-:W-:-:S07]  /*13d0*/  MOV R14, RZ ;  /* 0x000000ff000e7202 */ /* 0x000fce0000000f00 */
[----:B------:R-:W-:Y:S02]  /*13e0*/  @!P1 IMAD.IADD R17, R17, 0x1, -R2 ;  /* 0x0000000111119824 */ /* 0x000fe400078e0a02 */
[----:B------:R-:W-:-:S03]  /*13f0*/  IMAD.HI.U32 R14, R15, R19, R14 ;  /* 0x000000130f0e7227 */ /* 0x000fc600078e000e */
[----:B------:R-:W-:Y:S01]  /*1400*/  ISETP.GE.U32.AND P0, PT, R17, R2, PT ;  /* 0x000000021100720c */ /* 0x000fe20003f06070 */
[----:B------:R-:W-:Y:S01]  /*1410*/  @!P1 VIADD R16, R16, 0x1 ;  /* 0x0000000110109836 */ /* 0x000fe20000000000 */
[----:B------:R-:W-:Y:S01]  /*1420*/  ISETP.NE.AND P1, PT, R8, RZ, PT ;  /* 0x000000ff0800720c */ /* 0x000fe20003f25270 */
[----:B------:R-:W-:-:S04]  /*1430*/  IMAD.HI.U32 R2, R14, R3, RZ ;  /* 0x000000030e027227 */ /* 0x000fc800078e00ff */
[----:B------:R-:W-:Y:S02]  /*1440*/  IMAD.MOV R14, RZ, RZ, -R2 ;  /* 0x000000ffff0e7224 */ /* 0x000fe400078e0a02 */
[----:B------:R-:W-:Y:S02]  /*1450*/  IMAD.MOV.U32 R17, RZ, RZ, 0x1 ;  /* 0x00000001ff117424 */ /* 0x000fe400078e00ff */
[----:B------:R-:W-:Y:S02]  /*1460*/  IMAD R14, R9, R14, R3 ;  /* 0x0000000e090e7224 */ /* 0x000fe400078e0203 */
[----:B------:R-:W-:-:S03]  /*1470*/  @P0 IADD3 R16, PT, PT, R16, 0x1, RZ ;  /* 0x0000000110100810 */ /* 0x000fc60007ffe0ff */
[----:B------:R-:W-:Y:S02]  /*1480*/  ISETP.GE.U32.AND P0, PT, R14, R9, PT ;  /* 0x000000090e00720c */ /* 0x000fe40003f06070 */
[----:B------:R-:W-:Y:S01]  /*1490*/  @!P2 IMAD.MOV R16, RZ, RZ, -R16 ;  /* 0x000000ffff10a224 */ /* 0x000fe200078e0a10 */
[----:B------:R-:W-:Y:S01]  /*14a0*/  @!P1 LOP3.LUT R16, RZ, R8, RZ, 0x33, !PT ;  /* 0x00000008ff109212 */ /* 0x000fe200078e33ff */
[----:B------:R-:W-:-:S03]  /*14b0*/  IMAD.MOV.U32 R8, RZ, RZ, 0x1 ;  /* 0x00000001ff087424 */ /* 0x000fc600078e00ff */
[----:B------:R-:W-:-:S06]  /*14c0*/  ISETP.NE.AND P2, PT, R16, UR4, PT ;  /* 0x0000000410007c0c */ /* 0x000fcc000bf45270 */
[----:B------:R-:W-:Y:S01]  /*14d0*/  @P0 IMAD.IADD R14, R14, 0x1, -R9 ;  /* 0x000000010e0e0824 */ /* 0x000fe200078e0a09 */
[----:B------:R-:W-:-:S04]  /*14e0*/  @P0 IADD3 R2, PT, PT, R2, 0x1, RZ ;  /* 0x0000000102020810 */ /* 0x000fc80007ffe0ff */
[-C--:B------:R-:W-:Y:S02]  /*14f0*/  ISETP.GE.U32.AND P1, PT, R14, R9.reuse, PT ;  /* 0x000000090e00720c */ /* 0x080fe40003f26070 */
[----:B------:R-:W0:Y:S11]  /*1500*/  @!P2 LDC.64 R14, c[0x0][0x3c0] ;  /* 0x0000f000ff0eab82 */ /* 0x000e360000000a00 */
[----:B------:R-:W-:Y:S01]  /*1510*/  @P1 VIADD R2, R2, 0x1 ;  /* 0x0000000102021836 */ /* 0x000fe20000000000 */
[----:B------:R-:W-:-:S04]  /*1520*/  @!P3 LOP3.LUT R2, RZ, R9, RZ, 0x33, !PT ;  /* 0x00000009ff02b212 */ /* 0x000fc800078e33ff */
[----:B------:R-:W-:Y:S01]  /*1530*/  LEA R11, R2, R0, 0x2 ;  /* 0x00000000020b7211 */ /* 0x000fe200078e10ff */
[----:B------:R-:W-:-:S04]  /*1540*/  IMAD.IADD R2, R1, 0x1, R2 ;  /* 0x0000000101027824 */ /* 0x000fc800078e0202 */
[----:B------:R1:W-:Y:S04]  /*1550*/  STL [R11], R16 ;  /* 0x000000100b007387 */ /* 0x0003e80000100800 */
[----:B------:R1:W-:Y:S04]  /*1560*/  STL.U8 [R2+0x1f4], R8 ;  /* 0x0001f40802007387 */ /* 0x0003e80000100000 */
[----:B0-----:R1:W-:Y:S02]  /*1570*/  @!P2 STG.E desc[UR6][R14.64], R17 ;  /* 0x000000110e00a986 */ /* 0x0013e4000c101906 */
.L_x_19:
[----:B------:R-:W-:Y:S05]  /*1580*/  BSYNC.RECONVERGENT B1 ;  /* 0x0000000000017941 */ /* 0x000fea0003800200 */
.L_x_18:
[----:B-1----:R-:W2:Y:S01]  /*1590*/  LDG.E R2, desc[UR6][R4.64] ;  /* 0x0000000604027981 */ /* 0x002ea2000c1e1900 */
[----:B------:R-:W-:-:S04]  /*15a0*/  IADD3 R3, PT, PT, R9, R3, RZ ;  /* 0x0000000309037210 */ /* 0x000fc80007ffe0ff */
[----:B--2---:R-:W-:-:S13]  /*15b0*/  ISETP.GE.AND P0, PT, R3, R2, PT ;  /* 0x000000020300720c */ /* 0x004fda0003f06270 */
[----:B------:R-:W-:Y:S05]  /*15c0*/  @!P0 BRA `(.L_x_20) ;  /* 0xfffffff800f08947 */ /* 0x000fea000383ffff */
.L_x_17:
[----:B------:R-:W-:Y:S05]  /*15d0*/  BSYNC.RECONVERGENT B0 ;  /* 0x0000000000007941 */ /* 0x000fea0003800200 */
.L_x_16:
[----:B------:R-:W0:Y:S08]  /*15e0*/  LDC.64 R2, c[0x0][0x3c0] ;  /* 0x0000f000ff027b82 */ /* 0x000e300000000a00 */
[----:B------:R-:W-:Y:S06]  /*15f0*/  BAR.SYNC.DEFER_BLOCKING 0x0 ;  /* 0x0000000000007b1d */ /* 0x000fec0000010000 */
[----:B0-----:R-:W2:Y:S02]  /*1600*/  LDG.E R2, desc[UR6][R2.64] ;  /* 0x0000000602027981 */ /* 0x001ea4000c1e1900 */
[----:B--2---:R-:W-:-:S13]  /*1610*/  ISETP.NE.AND P0, PT, R2, RZ, PT ;  /* 0x000000ff0200720c */ /* 0x004fda0003f05270 */
[----:B------:R-:W-:Y:S05]  /*1620*/  @P0 BRA `(.L_x_21) ;  /* 0xfffffff400780947 */ /* 0x000fea000383ffff */
.L_x_6:
[----:B------:R-:W0:Y:S02]  /*1630*/  LDC.64 R2, c[0x0][0x398] ;  /* 0x0000e600ff027b82 */ /* 0x000e240000000a00 */
[----:B0-----:R-:W2:Y:S01]  /*1640*/  LDG.E R3, desc[UR6][R2.64] ;  /* 0x0000000602037981 */ /* 0x001ea2000c1e1900 */
[----:B------:R-:W-:Y:S01]  /*1650*/  BSSY.RECONVERGENT B0, `(.L_x_22) ;  /* 0x0000043000007945 */ /* 0x000fe20003800200 */
[----:B--2---:R-:W-:-:S13]  /*1660*/  ISETP.GE.AND P0, PT, R10, R3, PT ;  /* 0x000000030a00720c */ /* 0x004fda0003f06270 */
[----:B------:R-:W-:Y:S05]  /*1670*/  @P0 BRA `(.L_x_23) ;  /* 0x0000000400000947 */ /* 0x000fea0003800000 */
[----:B------:R-:W-:Y:S02]  /*1680*/  IMAD.MOV.U32 R5, RZ, RZ, R3 ;  /* 0x000000ffff057224 */ /* 0x000fe400078e0003 */
[----:B------:R-:W-:-:S07]  /*1690*/  IMAD.MOV.U32 R8, RZ, RZ, R10 ;  /* 0x000000ffff087224 */ /* 0x000fce00078e000a */
.L_x_30:
[----:B0-----:R-:W0:Y:S01]  /*16a0*/  I2F.U32.RP R6, R9 ;  /* 0x0000000900067306 */ /* 0x001e220000209000 */
[----:B------:R-:W-:-:S07]  /*16b0*/  ISETP.NE.U32.AND P2, PT, R9, RZ, PT ;  /* 0x000000ff0900720c */ /* 0x000fce0003f45070 */
[----:B0-----:R-:W0:Y:S02]  /*16c0*/  MUFU.RCP R6, R6 ;  /* 0x0000000600067308 */ /* 0x001e240000001000 */
[----:B0-----:R-:W-:-:S06]  /*16d0*/  IADD3 R3, PT, PT, R6, 0xffffffe, RZ ;  /* 0x0ffffffe06037810 */ /* 0x001fcc0007ffe0ff */
[----:B------:R-:W0:Y:S02]  /*16e0*/  F2I.FTZ.U32.TRUNC.NTZ R3, R3 ;  /* 0x0000000300037305 */ /* 0x000e24000021f000 */
[----:B0-----:R-:W-:-:S04]  /*16f0*/  IMAD.MOV R2, RZ, RZ, -R3 ;  /* 0x000000ffff027224 */ /* 0x001fc800078e0a03 */
[----:B------:R-:W-:Y:S02]  /*1700*/  IMAD R7, R2, R9, RZ ;  /* 0x0000000902077224 */ /* 0x000fe400078e02ff */
[----:B------:R-:W-:-:S04]  /*1710*/  IMAD.MOV.U32 R2, RZ, RZ, RZ ;  /* 0x000000ffff027224 */ /* 0x000fc800078e00ff */
[----:B------:R-:W-:-:S06]  /*1720*/  IMAD.HI.U32 R7, R3, R7, R2 ;  /* 0x0000000703077227 */ /* 0x000fcc00078e0002 */
[----:B------:R-:W-:-:S05]  /*1730*/  IMAD.HI.U32 R2, R7, R8, RZ ;  /* 0x0000000807027227 */ /* 0x000fca00078e00ff */
[----:B------:R-:W-:-:S05]  /*1740*/  IADD3 R4, PT, PT, -R2, RZ, RZ ;  /* 0x000000ff02047210 */ /* 0x000fca0007ffe1ff */
[----:B------:R-:W-:-:S05]  /*1750*/  IMAD R4, R9, R4, R8 ;  /* 0x0000000409047224 */ /* 0x000fca00078e0208 */
[----:B------:R-:W-:-:S13]  /*1760*/  ISETP.GE.U32.AND P0, PT, R4, R9, PT ;  /* 0x000000090400720c */ /* 0x000fda0003f06070 */
[----:B------:R-:W-:Y:S02]  /*1770*/  @P0 IMAD.IADD R4, R4, 0x1, -R9 ;  /* 0x0000000104040824 */ /* 0x000fe400078e0a09 */
[----:B------:R-:W-:-:S03]  /*1780*/  @P0 VIADD R2, R2, 0x1 ;  /* 0x0000000102020836 */ /* 0x000fc60000000000 */
[----:B------:R-:W-:-:S13]  /*1790*/  ISETP.GE.U32.AND P1, PT, R4, R9, PT ;  /* 0x000000090400720c */ /* 0x000fda0003f26070 */
[----:B------:R-:W-:Y:S02]  /*17a0*/  @P1 IADD3 R2, PT, PT, R2, 0x1, RZ ;  /* 0x0000000102021810 */ /* 0x000fe40007ffe0ff */
[----:B------:R-:W-:-:S05]  /*17b0*/  @!P2 LOP3.LUT R2, RZ, R9, RZ, 0x33, !PT ;  /* 0x00000009ff02a212 */ /* 0x000fca00078e33ff */
[----:B------:R-:W-:-:S05]  /*17c0*/  IMAD.IADD R2, R1, 0x1, R2 ;  /* 0x0000000101027824 */ /* 0x000fca00078e0202 */
[----:B------:R-:W2:Y:S01]  /*17d0*/  LDL.U8 R3, [R2+0x190] ;  /* 0x0001900002037983 */ /* 0x000ea20000100000 */
[----:B------:R-:W-:Y:S01]  /*17e0*/  BSSY.RECONVERGENT B1, `(.L_x_24) ;  /* 0x0000026000017945 */ /* 0x000fe20003800200 */
[----:B--2---:R-:W-:-:S13]  /*17f0*/  ISETP.NE.AND P0, PT, R3, RZ, PT ;  /* 0x000000ff0300720c */ /* 0x004fda0003f05270 */
[----:B-1----:R-:W-:Y:S05]  /*1800*/  @!P0 BRA `(.L_x_25) ;  /* 0x00000000008c8947 */ /* 0x002fea0003800000 */
        /* <DEDUP_REMOVED lines=15> */
.L_x_29:
[----:B--2---:R-:W-:Y:S01]  /*1900*/  IMAD.WIDE R18, R11, 0x4, R6 ;  /* 0x000000040b127825 */ /* 0x004fe200078e0206 */
[----:B-1----:R-:W2:Y:S04]  /*1910*/  LDG.E R20, desc[UR6][R12.64] ;  /* 0x000000060c147981 */ /* 0x002ea8000c1e1900 */
[----:B------:R-:W2:Y:S01]  /*1920*/  LDG.E R23, desc[UR6][R18.64] ;  /* 0x0000000612177981 */ /* 0x000ea2000c1e1900 */
[----:B------:R-:W-:Y:S01]  /*1930*/  BSSY.RECONVERGENT B3, `(.L_x_27) ;  /* 0x000000a000037945 */ /* 0x000fe20003800200 */
[----:B--2---:R-:W-:-:S13]  /*1940*/  ISETP.GT.AND P0, PT, R23, R20, PT ;  /* 0x000000141700720c */ /* 0x004fda0003f04270 */
[----:B------:R-:W-:Y:S05]  /*1950*/  @!P0 BRA `(.L_x_28) ;  /* 0x00000000001c8947 */ /* 0x000fea0003800000 */
[----:B---3--:R-:W-:Y:S01]  /*1960*/  IMAD.WIDE R18, R11, 0x4, R4 ;  /* 0x000000040b127825 */ /* 0x008fe200078e0204 */
[----:B------:R-:W2:Y:S05]  /*1970*/  LDG.E R20, desc[UR6][R16.64] ;  /* 0x0000000610147981 */ /* 0x000eaa000c1e1900 */
[----:B------:R-:W0:Y:S01]  /*1980*/  LDG.E R19, desc[UR6][R18.64] ;  /* 0x0000000612137981 */ /* 0x000e22000c1e1900 */
[----:B--2---:R-:W-:Y:S01]  /*1990*/  IADD3 R23, PT, PT, R23, R20, RZ ;  /* 0x0000001417177210 */ /* 0x004fe20007ffe0ff */
[----:B0-----:R-:W-:-:S05]  /*19a0*/  IMAD.WIDE R20, R19, 0x4, R2 ;  /* 0x0000000413147825 */ /* 0x001fca00078e0202 */
[----:B------:R1:W-:Y:S04]  /*19b0*/  REDG.E.MIN.S32.STRONG.GPU desc[UR6][R20.64], R23 ;  /* 0x000000171400798e */ /* 0x0003e8000c92e306 */
[----:B------:R1:W5:Y:S02]  /*19c0*/  LDG.E R22, desc[UR6][R14.64+0x4] ;  /* 0x000004060e167981 */ /* 0x000364000c1e1900 */
.L_x_28:
[----:B------:R-:W-:Y:S05]  /*19d0*/  BSYNC.RECONVERGENT B3 ;  /* 0x0000000000037941 */ /* 0x000fea0003800200 */
.L_x_27:
[----:B------:R-:W-:-:S05]  /*19e0*/  VIADD R11, R11, 0x1 ;  /* 0x000000010b0b7836 */ /* 0x000fca0000000000 */
[----:B-----5:R-:W-:-:S13]  /*19f0*/  ISETP.GE.AND P0, PT, R11, R22, PT ;  /* 0x000000160b00720c */ /* 0x020fda0003f06270 */
[----:B------:R-:W-:Y:S05]  /*1a00*/  @!P0 BRA `(.L_x_29) ;  /* 0xfffffffc00bc8947 */ /* 0x000fea000383ffff */
[----:B------:R-:W-:Y:S05]  /*1a10*/  BSYNC.RECONVERGENT B2 ;  /* 0x0000000000027941 */ /* 0x000fea0003800200 */
.L_x_26:
[----:B0-----:R-:W3:Y:S02]  /*1a20*/  LDC.64 R2, c[0x0][0x398] ;  /* 0x0000e600ff027b82 */ /* 0x001ee40000000a00 */
[----:B---3--:R0:W5:Y:S02]  /*1a30*/  LDG.E R5, desc[UR6][R2.64] ;  /* 0x0000000602057981 */ /* 0x008164000c1e1900 */
.L_x_25:
[----:B------:R-:W-:Y:S05]  /*1a40*/  BSYNC.RECONVERGENT B1 ;  /* 0x0000000000017941 */ /* 0x000fea0003800200 */
.L_x_24:
[----:B------:R-:W-:-:S05]  /*1a50*/  IMAD.IADD R8, R9, 0x1, R8 ;  /* 0x0000000109087824 */ /* 0x000fca00078e0208 */
[----:B-----5:R-:W-:-:S13]  /*1a60*/  ISETP.GE.AND P0, PT, R8, R5, PT ;  /* 0x000000050800720c */ /* 0x020fda0003f06270 */
[----:B------:R-:W-:Y:S05]  /*1a70*/  @!P0 BRA `(.L_x_30) ;  /* 0xfffffffc00088947 */ /* 0x000fea000383ffff */
.L_x_23:
[----:B------:R-:W-:Y:S05]  /*1a80*/  BSYNC.RECONVERGENT B0 ;  /* 0x0000000000007941 */ /* 0x000fea0003800200 */
.L_x_22:
[----:B0-----:R-:W0:Y:S08]  /*1a90*/  LDC.64 R2, c[0x0][0x398] ;  /* 0x0000e600ff027b82 */ /* 0x001e300000000a00 */
[----:B------:R-:W-:Y:S06]  /*1aa0*/  BAR.SYNC.DEFER_BLOCKING 0x0 ;  /* 0x0000000000007b1d */ /* 0x000fec0000010000 */
[----:B0-----:R-:W2:Y:S01]  /*1ab0*/  LDG.E R12, desc[UR6][R2.64] ;  /* 0x00000006020c7981 */ /* 0x001ea2000c1e1900 */
[----:B------:R-:W-:Y:S01]  /*1ac0*/  BSSY.RECONVERGENT B0, `(.L_x_31) ;  /* 0x0000047000007945 */ /* 0x000fe20003800200 */
[----:B--2---:R-:W-:-:S13]  /*1ad0*/  ISETP.GE.AND P0, PT, R10, R12, PT ;  /* 0x0000000c0a00720c */ /* 0x004fda0003f06270 */
[----:B------:R-:W-:Y:S05]  /*1ae0*/  @P0 BRA `(.L_x_32) ;  /* 0x0000000400100947 */ /* 0x000fea0003800000 */
[----:B------:R-:W0:Y:S01]  /*1af0*/  LDC.64 R6, c[0x0][0x3b0] ;  /* 0x0000ec00ff067b82 */ /* 0x000e220000000a00 */
[----:B------:R-:W-:-:S07]  /*1b00*/  MOV R3, R10 ;  /* 0x0000000a00037202 */ /* 0x000fce0000000f00 */
[----:B------:R-:W2:Y:S02]  /*1b10*/  LDC.64 R4, c[0x0][0x3b8] ;  /* 0x0000ee00ff047b82 */ /* 0x000ea40000000a00 */
.L_x_35:
[----:B-12---:R-:W-:-:S04]  /*1b20*/  IMAD.WIDE.U32 R14, R3, 0x4, R4 ;  /* 0x00000004030e7825 */ /* 0x006fc800078e0004 */
        /* <DEDUP_REMOVED lines=9> */
[----:B------:R-:W3:Y:S02]  /*1bc0*/  I2F.U32.RP R22, R9 ;  /* 0x0000000900167306 */ /* 0x000ee40000209000 */
[----:B------:R-:W4:Y:S06]  /*1bd0*/  LDC.64 R20, c[0x0][0x398] ;  /* 0x0000e600ff147b82 */ /* 0x000f2c0000000a00 */
[----:B---3--:R-:W3:Y:S01]  /*1be0*/  MUFU.RCP R22, R22 ;  /* 0x0000001600167308 */ /* 0x008ee20000001000 */
[----:B----4-:R4:W5:Y:S01]  /*1bf0*/  LDG.E R12, desc[UR6][R20.64] ;  /* 0x00000006140c7981 */ /* 0x010962000c1e1900 */
[----:B------:R-:W-:Y:S01]  /*1c00*/  ISETP.NE.U32.AND P5, PT, R9, RZ, PT ;  /* 0x000000ff0900720c */ /* 0x000fe20003fa5070 */
[----:B---3--:R-:W-:-:S05]  /*1c10*/  VIADD R14, R22, 0xffffffe ;  /* 0x0ffffffe160e7836 */ /* 0x008fca0000000000 */
[----:B------:R3:W0:Y:S02]  /*1c20*/  F2I.FTZ.U32.TRUNC.NTZ R15, R14 ;  /* 0x0000000e000f7305 */ /* 0x000624000021f000 */
[----:B---3--:R-:W-:Y:S01]  /*1c30*/  HFMA2 R14, -RZ, RZ, 0, 0 ;  /* 0x00000000ff0e7431 */ /* 0x008fe200000001ff */
[----:B0-----:R-:W-:-:S05]  /*1c40*/  IADD3 R18, PT, PT, RZ, -R15, RZ ;  /* 0x8000000fff127210 */ /* 0x001fca0007ffe0ff */
[----:B------:R-:W-:Y:S01]  /*1c50*/  IMAD R19, R18, R9, RZ ;  /* 0x0000000912137224 */ /* 0x000fe200078e02ff */
[----:B--2---:R-:W-:-:S04]  /*1c60*/  IABS R13, R11 ;  /* 0x0000000b000d7213 */ /* 0x004fc80000000000 */
[----:B------:R-:W0:Y:S08]  /*1c70*/  I2F.RP R2, R13 ;  /* 0x0000000d00027306 */ /* 0x000e300000209400 */
[----:B0-----:R-:W1:Y:S02]  /*1c80*/  MUFU.RCP R2, R2 ;  /* 0x0000000200027308 */ /* 0x001e640000001000 */
[----:B-1----:R-:W-:-:S02]  /*1c90*/  VIADD R16, R2, 0xffffffe ;  /* 0x0ffffffe02107836 */ /* 0x002fc40000000000 */
[----:B------:R-:W-:Y:S01]  /*1ca0*/  IMAD.HI.U32 R2, R15, R19, R14 ;  /* 0x000000130f027227 */ /* 0x000fe200078e000e */
[----:B------:R-:W-:-:S03]  /*1cb0*/  IABS R14, R8 ;  /* 0x00000008000e7213 */ /* 0x000fc60000000000 */
[----:B------:R0:W4:Y:S01]  /*1cc0*/  F2I.FTZ.U32.TRUNC.NTZ R17, R16 ;  /* 0x0000001000117305 */ /* 0x000122000021f000 */
[----:B------:R-:W-:Y:S01]  /*1cd0*/  LOP3.LUT R8, R8, R11, RZ, 0x3c, !PT ;  /* 0x0000000b08087212 */ /* 0x000fe200078e3cff */
[----:B------:R-:W-:-:S03]  /*1ce0*/  IMAD.HI.U32 R2, R2, R3, RZ ;  /* 0x0000000302027227 */ /* 0x000fc600078e00ff */
[----:B------:R-:W-:Y:S01]  /*1cf0*/  ISETP.GE.AND P1, PT, R8, RZ, PT ;  /* 0x000000ff0800720c */ /* 0x000fe20003f26270 */
[----:B------:R-:W-:Y:S02]  /*1d00*/  HFMA2 R8, -RZ, RZ, 0, 5.9604644775390625e-08 ;  /* 0x00000001ff087431 */ /* 0x000fe400000001ff */
[----:B0-----:R-:W-:Y:S02]  /*1d10*/  IMAD.MOV.U32 R16, RZ, RZ, RZ ;  /* 0x000000ffff107224 */ /* 0x001fe400078e00ff */
[----:B----4-:R-:W-:-:S04]  /*1d20*/  IMAD.MOV R20, RZ, RZ, -R17 ;  /* 0x000000ffff147224 */ /* 0x010fc800078e0a11 */
[----:B------:R-:W-:-:S04]  /*1d30*/  IMAD.MOV.U32 R18, RZ, RZ, R20 ;  /* 0x000000ffff127224 */ /* 0x000fc800078e0014 */
[----:B------:R-:W-:Y:S01]  /*1d40*/  IMAD R15, R18, R13, RZ ;  /* 0x0000000d120f7224 */ /* 0x000fe200078e02ff */
[----:B------:R-:W-:-:S03]  /*1d50*/  IABS R18, R11 ;  /* 0x0000000b00127213 */ /* 0x000fc60000000000 */
[----:B------:R-:W-:Y:S01]  /*1d60*/  IMAD.HI.U32 R16, R17, R15, R16 ;  /* 0x0000000f11107227 */ /* 0x000fe200078e0010 */
[----:B------:R-:W-:-:S03]  /*1d70*/  MOV R15, R14 ;  /* 0x0000000e000f7202 */ /* 0x000fc60000000f00 */
[----:B------:R-:W-:Y:S02]  /*1d80*/  IMAD.MOV R18, RZ, RZ, -R18 ;  /* 0x000000ffff127224 */ /* 0x000fe400078e0a12 */
[----:B------:R-:W-:-:S04]  /*1d90*/  IMAD.HI.U32 R16, R16, R15, RZ ;  /* 0x0000000f10107227 */ /* 0x000fc800078e00ff */
[----:B------:R-:W-:Y:S02]  /*1da0*/  IMAD.MOV R14, RZ, RZ, -R2 ;  /* 0x000000ffff0e7224 */ /* 0x000fe400078e0a02 */
[----:B------:R-:W-:Y:S02]  /*1db0*/  IMAD R18, R16, R18, R15 ;  /* 0x0000001210127224 */ /* 0x000fe400078e020f */
[----:B------:R-:W-:-:S03]  /*1dc0*/  IMAD R14, R9, R14, R3 ;  /* 0x0000000e090e7224 */ /* 0x000fc600078e0203 */
[----:B------:R-:W-:Y:S02]  /*1dd0*/  ISETP.GT.U32.AND P4, PT, R13, R18, PT ;  /* 0x000000120d00720c */ /* 0x000fe40003f84070 */
[----:B------:R-:W-:-:S11]  /*1de0*/  ISETP.GE.U32.AND P3, PT, R14, R9, PT ;  /* 0x000000090e00720c */ /* 0x000fd60003f66070 */
[----:B------:R-:W-:Y:S02]  /*1df0*/  @!P4 IMAD.IADD R18, R18, 0x1, -R13 ;  /* 0x000000011212c824 */ /* 0x000fe400078e0a0d */
[----:B------:R-:W-:Y:S01]  /*1e00*/  @P3 IADD3 R14, PT, PT, R14, -R9, RZ ;  /* 0x800000090e0e3210 */ /* 0x000fe20007ffe0ff */
[----:B------:R-:W-:Y:S01]  /*1e10*/  @!P4 VIADD R16, R16, 0x1 ;  /* 0x000000011010c836 */ /* 0x000fe20000000000 */
[----:B------:R-:W-:Y:S01]  /*1e20*/  ISETP.NE.AND P4, PT, R11, RZ, PT ;  /* 0x000000ff0b00720c */ /* 0x000fe20003f85270 */
[----:B------:R-:W-:Y:S01]  /*1e30*/  @P3 VIADD R2, R2, 0x1 ;  /* 0x0000000102023836 */ /* 0x000fe20000000000 */
[----:B------:R-:W-:Y:S02]  /*1e40*/  ISETP.GE.U32.AND P0, PT, R18, R13, PT ;  /* 0x0000000d1200720c */ /* 0x000fe40003f06070 */
[----:B------:R-:W-:-:S11]  /*1e50*/  ISETP.GE.U32.AND P2, PT, R14, R9, PT ;  /* 0x000000090e00720c */ /* 0x000fd60003f46070 */
[----:B------:R-:W-:Y:S02]  /*1e60*/  @P0 IADD3 R16, PT, PT, R16, 0x1, RZ ;  /* 0x0000000110100810 */ /* 0x000fe40007ffe0ff */
[----:B------:R-:W-:Y:S02]  /*1e70*/  @P2 IADD3 R2, PT, PT, R2, 0x1, RZ ;  /* 0x0000000102022810 */ /* 0x000fe40007ffe0ff */
[----:B------:R-:W-:Y:S01]  /*1e80*/  @!P5 LOP3.LUT R2, RZ, R9, RZ, 0x33, !PT ;  /* 0x00000009ff02d212 */ /* 0x000fe200078e33ff */
[----:B------:R-:W-:Y:S01]  /*1e90*/  @!P1 IMAD.MOV R16, RZ, RZ, -R16 ;  /* 0x000000ffff109224 */ /* 0x000fe200078e0a10 */
[----:B------:R-:W-:-:S03]  /*1ea0*/  @!P4 LOP3.LUT R16, RZ, R11, RZ, 0x33, !PT ;  /* 0x0000000bff10c212 */ /* 0x000fc600078e33ff */
[----:B------:R-:W-:Y:S01]  /*1eb0*/  IMAD R11, R2, 0x4, R0 ;  /* 0x00000004020b7824 */ /* 0x000fe200078e0200 */
[----:B------:R-:W-:-:S04]  /*1ec0*/  IADD3 R2, PT, PT, R1, R2, RZ ;  /* 0x0000000201027210 */ /* 0x000fc80007ffe0ff */
[----:B------:R0:W-:Y:S04]  /*1ed0*/  STL [R11], R16 ;  /* 0x000000100b007387 */ /* 0x0001e80000100800 */
[----:B------:R0:W-:Y:S02]  /*1ee0*/  STL.U8 [R2+0x1f4], R8 ;  /* 0x0001f40802007387 */ /* 0x0001e40000100000 */
.L_x_34:
[----:B------:R-:W-:Y:S05]  /*1ef0*/  BSYNC.RECONVERGENT B1 ;  /* 0x0000000000017941 */ /* 0x000fea0003800200 */
.L_x_33:
[----:B------:R-:W-:-:S05]  /*1f00*/  IMAD.IADD R3, R9, 0x1, R3 ;  /* 0x0000000109037824 */ /* 0x000fca00078e0203 */
[----:B-----5:R-:W-:-:S13]  /*1f10*/  ISETP.GE.AND P0, PT, R3, R12, PT ;  /* 0x0000000c0300720c */ /* 0x020fda0003f06270 */
[----:B------:R-:W-:Y:S05]  /*1f20*/  @!P0 BRA `(.L_x_35) ;  /* 0xfffffff800fc8947 */ /* 0x000fea000383ffff */
.L_x_32:
[----:B------:R-:W-:Y:S05]  /*1f30*/  BSYNC.RECONVERGENT B0 ;  /* 0x0000000000007941 */ /* 0x000fea0003800200 */
.L_x_31:
[----:B0-----:R-:W0:Y:S01]  /*1f40*/  LDC.64 R2, c[0x0][0x3c0] ;  /* 0x0000f000ff027b82 */ /* 0x001e220000000a00 */
[----:B------:R-:W-:Y:S01]  /*1f50*/  HFMA2 R5, -RZ, RZ, 0, 5.9604644775390625e-08 ;  /* 0x00000001ff057431 */ /* 0x000fe200000001ff */
[----:B------:R-:W-:-:S06]  /*1f60*/  UIADD3 UR4, UPT, UPT, UR4, 0x1, URZ ;  /* 0x0000000104047890 */ /* 0x000fcc000fffe0ff */
[----:B------:R-:W2:Y:S01]  /*1f70*/  LDC.64 R6, c[0x0][0x3c8] ;  /* 0x0000f200ff067b82 */ /* 0x000ea20000000a00 */
[----:B0-----:R3:W-:Y:S04]  /*1f80*/  STG.E desc[UR6][R2.64], R5 ;  /* 0x0000000502007986 */ /* 0x0017e8000c101906 */
[----:B--2---:R3:W-:Y:S03]  /*1f90*/  STG.E desc[UR6][R6.64], RZ ;  /* 0x000000ff06007986 */ /* 0x0047e6000c101906 */
[----:B------:R-:W-:Y:S06]  /*1fa0*/  BAR.SYNC.DEFER_BLOCKING 0x0 ;  /* 0x0000000000007b1d */ /* 0x000fec0000010000 */
[----:B------:R-:W-:Y:S05]  /*1fb0*/  BRA `(.L_x_36) ;  /* 0xffffffe8001c7947 */ /* 0x000fea000383ffff */
.L_x_37:
[----:B------:R-:W-:-:S00]  /*1fc0*/  BRA `(.L_x_37) ;  /* 0xfffffffc00fc7947 */ /* 0x000fc0000383ffff */
[----:B------:R-:W-:-:S00]  /*1fd0*/  NOP ;  /* 0x0000000000007918 */ /* 0x000fc00000000000 */
        /* <DEDUP_REMOVED lines=10> */
.L_x_38:


//--------------------- .nv.shared.reserved.0     --------------------------
	.section	.nv.shared.reserved.0,"aw",@nobits
	.weak		__nv_reservedSMEM_offset_0_alias
	.size		__nv_reservedSMEM_offset_0_alias, 0, 64
	.other		__nv_reservedSMEM_offset_0_alias,@"STO_CUDA_RESERVED_SHARED STV_DEFAULT"
__nv_reservedSMEM_offset_0_alias:
	.zero		0
	.zero		64


//--------------------- .nv.constant0._Z14delta_steppingPiS_S_S_S_S_S_S_S_S_ --------------------------
	.section	.nv.constant0._Z14delta_steppingPiS_S_S_S_S_S_S_S_S_,"a",@progbits
	.sectionflags	@""
	.align	4
.nv.constant0._Z14delta_steppingPiS_S_S_S_S_S_S_S_S_:
	.zero		976


//--------------------- SYMBOLS --------------------------

	.type		.nv.reservedSmem.offset0,@object
	.size		.nv.reservedSmem.offset0,0x4
